//
// Generated by NVIDIA NVVM Compiler
//
// Compiler Build ID: CL-36424714
// Cuda compilation tools, release 13.0, V13.0.88
// Based on NVVM 20.0.0
//

.version 9.0
.target sm_100
.address_size 64

	// .globl	_Z28euclidean_strategy5_templateILi32EEvPKfS1_Pfiii
.extern .shared .align 16 .b8 s[];

.visible .entry _Z28euclidean_strategy5_templateILi32EEvPKfS1_Pfiii(
	.param .u64 .ptr .align 1 _Z28euclidean_strategy5_templateILi32EEvPKfS1_Pfiii_param_0,
	.param .u64 .ptr .align 1 _Z28euclidean_strategy5_templateILi32EEvPKfS1_Pfiii_param_1,
	.param .u64 .ptr .align 1 _Z28euclidean_strategy5_templateILi32EEvPKfS1_Pfiii_param_2,
	.param .u32 _Z28euclidean_strategy5_templateILi32EEvPKfS1_Pfiii_param_3,
	.param .u32 _Z28euclidean_strategy5_templateILi32EEvPKfS1_Pfiii_param_4,
	.param .u32 _Z28euclidean_strategy5_templateILi32EEvPKfS1_Pfiii_param_5
)
{
	.reg .pred 	%p<21>;
	.reg .b32 	%r<82>;
	.reg .b32 	%f<169>;
	.reg .b64 	%rd<39>;

	ld.param.u64 	%rd11, [_Z28euclidean_strategy5_templateILi32EEvPKfS1_Pfiii_param_0];
	ld.param.u64 	%rd12, [_Z28euclidean_strategy5_templateILi32EEvPKfS1_Pfiii_param_1];
	ld.param.u64 	%rd10, [_Z28euclidean_strategy5_templateILi32EEvPKfS1_Pfiii_param_2];
	ld.param.u32 	%r39, [_Z28euclidean_strategy5_templateILi32EEvPKfS1_Pfiii_param_3];
	ld.param.u32 	%r37, [_Z28euclidean_strategy5_templateILi32EEvPKfS1_Pfiii_param_4];
	ld.param.u32 	%r38, [_Z28euclidean_strategy5_templateILi32EEvPKfS1_Pfiii_param_5];
	cvta.to.global.u64 	%rd1, %rd11;
	cvta.to.global.u64 	%rd2, %rd12;
	mov.u32 	%r1, %ctaid.x;
	setp.ge.s32 	%p1, %r1, %r39;
	@%p1 bra 	$L__BB0_28;
	mul.lo.s32 	%r40, %r38, %r1;
	cvt.s64.s32 	%rd3, %r40;
	mov.u32 	%r2, %tid.x;
	setp.ge.s32 	%p2, %r2, %r38;
	@%p2 bra 	$L__BB0_8;
	not.b32 	%r41, %r2;
	add.s32 	%r3, %r38, %r41;
	and.b32  	%r42, %r3, 96;
	setp.eq.s32 	%p3, %r42, 96;
	mov.u32 	%r73, %r2;
	@%p3 bra 	$L__BB0_5;
	shr.u32 	%r44, %r3, 5;
	add.s32 	%r45, %r44, 1;
	and.b32  	%r4, %r45, 3;
	mov.b32 	%r72, 0;
	mov.u32 	%r47, s;
	mov.u32 	%r73, %r2;
$L__BB0_4:
	.pragma "nounroll";
	cvt.u64.u32 	%rd13, %r73;
	add.s64 	%rd14, %rd13, %rd3;
	shl.b64 	%rd15, %rd14, 2;
	add.s64 	%rd16, %rd1, %rd15;
	ld.global.nc.f32 	%f15, [%rd16];
	shl.b32 	%r46, %r73, 2;
	add.s32 	%r48, %r47, %r46;
	st.shared.f32 	[%r48], %f15;
	add.s32 	%r73, %r73, 32;
	add.s32 	%r72, %r72, 1;
	setp.ne.s32 	%p4, %r72, %r4;
	@%p4 bra 	$L__BB0_4;
$L__BB0_5:
	setp.lt.u32 	%p5, %r3, 96;
	@%p5 bra 	$L__BB0_8;
	mov.u32 	%r50, s;
$L__BB0_7:
	cvt.u64.u32 	%rd17, %r73;
	add.s64 	%rd18, %rd17, %rd3;
	shl.b64 	%rd19, %rd18, 2;
	add.s64 	%rd20, %rd1, %rd19;
	ld.global.nc.f32 	%f16, [%rd20];
	shl.b32 	%r49, %r73, 2;
	add.s32 	%r51, %r50, %r49;
	st.shared.f32 	[%r51], %f16;
	ld.global.nc.f32 	%f17, [%rd20+128];
	st.shared.f32 	[%r51+128], %f17;
	ld.global.nc.f32 	%f18, [%rd20+256];
	st.shared.f32 	[%r51+256], %f18;
	ld.global.nc.f32 	%f19, [%rd20+384];
	st.shared.f32 	[%r51+384], %f19;
	add.s32 	%r73, %r73, 128;
	setp.lt.s32 	%p6, %r73, %r38;
	@%p6 bra 	$L__BB0_7;
$L__BB0_8:
	bar.sync 	0;
	setp.lt.s32 	%p7, %r37, 1;
	@%p7 bra 	$L__BB0_28;
	shl.b32 	%r53, %r38, 2;
	mov.u32 	%r54, s;
	add.s32 	%r12, %r54, %r53;
	shl.b32 	%r55, %r2, 2;
	add.s32 	%r13, %r12, %r55;
	mul.lo.s32 	%r14, %r37, %r1;
	not.b32 	%r56, %r2;
	add.s32 	%r15, %r38, %r56;
	shr.u32 	%r57, %r15, 5;
	add.s32 	%r58, %r57, 1;
	and.b32  	%r16, %r58, 15;
	add.s32 	%r17, %r16, -1;
	and.b32  	%r18, %r58, 7;
	add.s32 	%r19, %r18, -1;
	and.b32  	%r20, %r58, 3;
	and.b32  	%r59, %r58, 268435440;
	neg.s32 	%r21, %r59;
	add.s32 	%r60, %r55, %r54;
	add.s32 	%r22, %r60, 1024;
	cvta.to.global.u64 	%rd4, %rd10;
	mov.b32 	%r75, 0;
	cvt.u64.u32 	%rd21, %r2;
$L__BB0_10:
	setp.ge.s32 	%p8, %r2, %r38;
	mul.lo.s32 	%r61, %r75, %r38;
	cvt.s64.s32 	%rd5, %r61;
	mov.f32 	%f168, 0f00000000;
	@%p8 bra 	$L__BB0_24;
	setp.lt.u32 	%p9, %r15, 480;
	mov.f32 	%f168, 0f00000000;
	mov.u32 	%r79, %r2;
	@%p9 bra 	$L__BB0_14;
	add.s64 	%rd22, %rd21, %rd5;
	shl.b64 	%rd23, %rd22, 2;
	add.s64 	%rd24, %rd2, %rd23;
	add.s64 	%rd38, %rd24, 1024;
	mov.f32 	%f168, 0f00000000;
	mov.u32 	%r76, %r22;
	mov.u32 	%r77, %r21;
	mov.u32 	%r79, %r2;
$L__BB0_13:
	.pragma "nounroll";
	ld.shared.f32 	%f24, [%r76+-1024];
	ld.global.nc.f32 	%f25, [%rd38+-1024];
	sub.f32 	%f26, %f24, %f25;
	fma.rn.f32 	%f27, %f26, %f26, %f168;
	ld.shared.f32 	%f28, [%r76+-896];
	ld.global.nc.f32 	%f29, [%rd38+-896];
	sub.f32 	%f30, %f28, %f29;
	fma.rn.f32 	%f31, %f30, %f30, %f27;
	ld.shared.f32 	%f32, [%r76+-768];
	ld.global.nc.f32 	%f33, [%rd38+-768];
	sub.f32 	%f34, %f32, %f33;
	fma.rn.f32 	%f35, %f34, %f34, %f31;
	ld.shared.f32 	%f36, [%r76+-640];
	ld.global.nc.f32 	%f37, [%rd38+-640];
	sub.f32 	%f38, %f36, %f37;
	fma.rn.f32 	%f39, %f38, %f38, %f35;
	ld.shared.f32 	%f40, [%r76+-512];
	ld.global.nc.f32 	%f41, [%rd38+-512];
	sub.f32 	%f42, %f40, %f41;
	fma.rn.f32 	%f43, %f42, %f42, %f39;
	ld.shared.f32 	%f44, [%r76+-384];
	ld.global.nc.f32 	%f45, [%rd38+-384];
	sub.f32 	%f46, %f44, %f45;
	fma.rn.f32 	%f47, %f46, %f46, %f43;
	ld.shared.f32 	%f48, [%r76+-256];
	ld.global.nc.f32 	%f49, [%rd38+-256];
	sub.f32 	%f50, %f48, %f49;
	fma.rn.f32 	%f51, %f50, %f50, %f47;
	ld.shared.f32 	%f52, [%r76+-128];
	ld.global.nc.f32 	%f53, [%rd38+-128];
	sub.f32 	%f54, %f52, %f53;
	fma.rn.f32 	%f55, %f54, %f54, %f51;
	ld.shared.f32 	%f56, [%r76];
	ld.global.nc.f32 	%f57, [%rd38];
	sub.f32 	%f58, %f56, %f57;
	fma.rn.f32 	%f59, %f58, %f58, %f55;
	ld.shared.f32 	%f60, [%r76+128];
	ld.global.nc.f32 	%f61, [%rd38+128];
	sub.f32 	%f62, %f60, %f61;
	fma.rn.f32 	%f63, %f62, %f62, %f59;
	ld.shared.f32 	%f64, [%r76+256];
	ld.global.nc.f32 	%f65, [%rd38+256];
	sub.f32 	%f66, %f64, %f65;
	fma.rn.f32 	%f67, %f66, %f66, %f63;
	ld.shared.f32 	%f68, [%r76+384];
	ld.global.nc.f32 	%f69, [%rd38+384];
	sub.f32 	%f70, %f68, %f69;
	fma.rn.f32 	%f71, %f70, %f70, %f67;
	ld.shared.f32 	%f72, [%r76+512];
	ld.global.nc.f32 	%f73, [%rd38+512];
	sub.f32 	%f74, %f72, %f73;
	fma.rn.f32 	%f75, %f74, %f74, %f71;
	ld.shared.f32 	%f76, [%r76+640];
	ld.global.nc.f32 	%f77, [%rd38+640];
	sub.f32 	%f78, %f76, %f77;
	fma.rn.f32 	%f79, %f78, %f78, %f75;
	ld.shared.f32 	%f80, [%r76+768];
	ld.global.nc.f32 	%f81, [%rd38+768];
	sub.f32 	%f82, %f80, %f81;
	fma.rn.f32 	%f83, %f82, %f82, %f79;
	ld.shared.f32 	%f84, [%r76+896];
	ld.global.nc.f32 	%f85, [%rd38+896];
	sub.f32 	%f86, %f84, %f85;
	fma.rn.f32 	%f168, %f86, %f86, %f83;
	add.s32 	%r79, %r79, 512;
	add.s32 	%r77, %r77, 16;
	add.s32 	%r76, %r76, 2048;
	add.s64 	%rd38, %rd38, 2048;
	setp.ne.s32 	%p10, %r77, 0;
	@%p10 bra 	$L__BB0_13;
$L__BB0_14:
	setp.eq.s32 	%p11, %r16, 0;
	@%p11 bra 	$L__BB0_24;
	setp.lt.u32 	%p12, %r17, 7;
	@%p12 bra 	$L__BB0_17;
	shl.b32 	%r62, %r79, 2;
	mov.u32 	%r63, s;
	add.s32 	%r64, %r63, %r62;
	ld.shared.f32 	%f88, [%r64];
	cvt.u64.u32 	%rd25, %r79;
	add.s64 	%rd26, %rd25, %rd5;
	shl.b64 	%rd27, %rd26, 2;
	add.s64 	%rd28, %rd2, %rd27;
	ld.global.nc.f32 	%f89, [%rd28];
	sub.f32 	%f90, %f88, %f89;
	fma.rn.f32 	%f91, %f90, %f90, %f168;
	ld.shared.f32 	%f92, [%r64+128];
	ld.global.nc.f32 	%f93, [%rd28+128];
	sub.f32 	%f94, %f92, %f93;
	fma.rn.f32 	%f95, %f94, %f94, %f91;
	ld.shared.f32 	%f96, [%r64+256];
	ld.global.nc.f32 	%f97, [%rd28+256];
	sub.f32 	%f98, %f96, %f97;
	fma.rn.f32 	%f99, %f98, %f98, %f95;
	ld.shared.f32 	%f100, [%r64+384];
	ld.global.nc.f32 	%f101, [%rd28+384];
	sub.f32 	%f102, %f100, %f101;
	fma.rn.f32 	%f103, %f102, %f102, %f99;
	ld.shared.f32 	%f104, [%r64+512];
	ld.global.nc.f32 	%f105, [%rd28+512];
	sub.f32 	%f106, %f104, %f105;
	fma.rn.f32 	%f107, %f106, %f106, %f103;
	ld.shared.f32 	%f108, [%r64+640];
	ld.global.nc.f32 	%f109, [%rd28+640];
	sub.f32 	%f110, %f108, %f109;
	fma.rn.f32 	%f111, %f110, %f110, %f107;
	ld.shared.f32 	%f112, [%r64+768];
	ld.global.nc.f32 	%f113, [%rd28+768];
	sub.f32 	%f114, %f112, %f113;
	fma.rn.f32 	%f115, %f114, %f114, %f111;
	ld.shared.f32 	%f116, [%r64+896];
	ld.global.nc.f32 	%f117, [%rd28+896];
	sub.f32 	%f118, %f116, %f117;
	fma.rn.f32 	%f168, %f118, %f118, %f115;
	add.s32 	%r79, %r79, 256;
$L__BB0_17:
	setp.eq.s32 	%p13, %r18, 0;
	@%p13 bra 	$L__BB0_24;
	setp.lt.u32 	%p14, %r19, 3;
	@%p14 bra 	$L__BB0_20;
	shl.b32 	%r65, %r79, 2;
	mov.u32 	%r66, s;
	add.s32 	%r67, %r66, %r65;
	ld.shared.f32 	%f120, [%r67];
	cvt.u64.u32 	%rd29, %r79;
	add.s64 	%rd30, %rd29, %rd5;
	shl.b64 	%rd31, %rd30, 2;
	add.s64 	%rd32, %rd2, %rd31;
	ld.global.nc.f32 	%f121, [%rd32];
	sub.f32 	%f122, %f120, %f121;
	fma.rn.f32 	%f123, %f122, %f122, %f168;
	ld.shared.f32 	%f124, [%r67+128];
	ld.global.nc.f32 	%f125, [%rd32+128];
	sub.f32 	%f126, %f124, %f125;
	fma.rn.f32 	%f127, %f126, %f126, %f123;
	ld.shared.f32 	%f128, [%r67+256];
	ld.global.nc.f32 	%f129, [%rd32+256];
	sub.f32 	%f130, %f128, %f129;
	fma.rn.f32 	%f131, %f130, %f130, %f127;
	ld.shared.f32 	%f132, [%r67+384];
	ld.global.nc.f32 	%f133, [%rd32+384];
	sub.f32 	%f134, %f132, %f133;
	fma.rn.f32 	%f168, %f134, %f134, %f131;
	add.s32 	%r79, %r79, 128;
$L__BB0_20:
	setp.eq.s32 	%p15, %r20, 0;
	@%p15 bra 	$L__BB0_24;
	setp.eq.s32 	%p16, %r20, 1;
	shl.b32 	%r68, %r79, 2;
	mov.u32 	%r69, s;
	add.s32 	%r35, %r69, %r68;
	ld.shared.f32 	%f135, [%r35];
	cvt.u64.u32 	%rd33, %r79;
	add.s64 	%rd34, %rd33, %rd5;
	shl.b64 	%rd35, %rd34, 2;
	add.s64 	%rd9, %rd2, %rd35;
	ld.global.nc.f32 	%f136, [%rd9];
	sub.f32 	%f137, %f135, %f136;
	fma.rn.f32 	%f168, %f137, %f137, %f168;
	@%p16 bra 	$L__BB0_24;
	setp.eq.s32 	%p17, %r20, 2;
	ld.shared.f32 	%f138, [%r35+128];
	ld.global.nc.f32 	%f139, [%rd9+128];
	sub.f32 	%f140, %f138, %f139;
	fma.rn.f32 	%f168, %f140, %f140, %f168;
	@%p17 bra 	$L__BB0_24;
	ld.shared.f32 	%f141, [%r35+256];
	ld.global.nc.f32 	%f142, [%rd9+256];
	sub.f32 	%f143, %f141, %f142;
	fma.rn.f32 	%f168, %f143, %f143, %f168;
$L__BB0_24:
	setp.gt.u32 	%p18, %r2, 31;
	st.shared.f32 	[%r13], %f168;
	bar.sync 	0;
	@%p18 bra 	$L__BB0_27;
	setp.ne.s32 	%p19, %r2, 0;
	ld.volatile.shared.f32 	%f144, [%r13+64];
	ld.volatile.shared.f32 	%f145, [%r13];
	add.f32 	%f146, %f144, %f145;
	st.volatile.shared.f32 	[%r13], %f146;
	ld.volatile.shared.f32 	%f147, [%r13+32];
	ld.volatile.shared.f32 	%f148, [%r13];
	add.f32 	%f149, %f147, %f148;
	st.volatile.shared.f32 	[%r13], %f149;
	ld.volatile.shared.f32 	%f150, [%r13+16];
	ld.volatile.shared.f32 	%f151, [%r13];
	add.f32 	%f152, %f150, %f151;
	st.volatile.shared.f32 	[%r13], %f152;
	ld.volatile.shared.f32 	%f153, [%r13+8];
	ld.volatile.shared.f32 	%f154, [%r13];
	add.f32 	%f155, %f153, %f154;
	st.volatile.shared.f32 	[%r13], %f155;
	ld.volatile.shared.f32 	%f156, [%r13+4];
	ld.volatile.shared.f32 	%f157, [%r13];
	add.f32 	%f158, %f156, %f157;
	st.volatile.shared.f32 	[%r13], %f158;
	@%p19 bra 	$L__BB0_27;
	ld.shared.f32 	%f159, [%r12];
	sqrt.rn.f32 	%f160, %f159;
	add.s32 	%r70, %r75, %r14;
	mul.wide.u32 	%rd36, %r70, 4;
	add.s64 	%rd37, %rd4, %rd36;
	st.global.f32 	[%rd37], %f160;
$L__BB0_27:
	bar.sync 	0;
	add.s32 	%r75, %r75, 1;
	setp.ne.s32 	%p20, %r75, %r37;
	@%p20 bra 	$L__BB0_10;
$L__BB0_28:
	ret;

}
	// .globl	_Z28euclidean_strategy5_templateILi64EEvPKfS1_Pfiii
.visible .entry _Z28euclidean_strategy5_templateILi64EEvPKfS1_Pfiii(
	.param .u64 .ptr .align 1 _Z28euclidean_strategy5_templateILi64EEvPKfS1_Pfiii_param_0,
	.param .u64 .ptr .align 1 _Z28euclidean_strategy5_templateILi64EEvPKfS1_Pfiii_param_1,
	.param .u64 .ptr .align 1 _Z28euclidean_strategy5_templateILi64EEvPKfS1_Pfiii_param_2,
	.param .u32 _Z28euclidean_strategy5_templateILi64EEvPKfS1_Pfiii_param_3,
	.param .u32 _Z28euclidean_strategy5_templateILi64EEvPKfS1_Pfiii_param_4,
	.param .u32 _Z28euclidean_strategy5_templateILi64EEvPKfS1_Pfiii_param_5
)
{
	.reg .pred 	%p<21>;
	.reg .b32 	%r<82>;
	.reg .b32 	%f<172>;
	.reg .b64 	%rd<39>;

	ld.param.u64 	%rd11, [_Z28euclidean_strategy5_templateILi64EEvPKfS1_Pfiii_param_0];
	ld.param.u64 	%rd12, [_Z28euclidean_strategy5_templateILi64EEvPKfS1_Pfiii_param_1];
	ld.param.u64 	%rd10, [_Z28euclidean_strategy5_templateILi64EEvPKfS1_Pfiii_param_2];
	ld.param.u32 	%r39, [_Z28euclidean_strategy5_templateILi64EEvPKfS1_Pfiii_param_3];
	ld.param.u32 	%r37, [_Z28euclidean_strategy5_templateILi64EEvPKfS1_Pfiii_param_4];
	ld.param.u32 	%r38, [_Z28euclidean_strategy5_templateILi64EEvPKfS1_Pfiii_param_5];
	cvta.to.global.u64 	%rd1, %rd11;
	cvta.to.global.u64 	%rd2, %rd12;
	mov.u32 	%r1, %ctaid.x;
	setp.ge.s32 	%p1, %r1, %r39;
	@%p1 bra 	$L__BB1_28;
	mul.lo.s32 	%r40, %r38, %r1;
	cvt.s64.s32 	%rd3, %r40;
	mov.u32 	%r2, %tid.x;
	setp.ge.s32 	%p2, %r2, %r38;
	@%p2 bra 	$L__BB1_8;
	not.b32 	%r41, %r2;
	add.s32 	%r3, %r38, %r41;
	and.b32  	%r42, %r3, 192;
	setp.eq.s32 	%p3, %r42, 192;
	mov.u32 	%r73, %r2;
	@%p3 bra 	$L__BB1_5;
	shr.u32 	%r44, %r3, 6;
	add.s32 	%r45, %r44, 1;
	and.b32  	%r4, %r45, 3;
	mov.b32 	%r72, 0;
	mov.u32 	%r47, s;
	mov.u32 	%r73, %r2;
$L__BB1_4:
	.pragma "nounroll";
	cvt.u64.u32 	%rd13, %r73;
	add.s64 	%rd14, %rd13, %rd3;
	shl.b64 	%rd15, %rd14, 2;
	add.s64 	%rd16, %rd1, %rd15;
	ld.global.nc.f32 	%f15, [%rd16];
	shl.b32 	%r46, %r73, 2;
	add.s32 	%r48, %r47, %r46;
	st.shared.f32 	[%r48], %f15;
	add.s32 	%r73, %r73, 64;
	add.s32 	%r72, %r72, 1;
	setp.ne.s32 	%p4, %r72, %r4;
	@%p4 bra 	$L__BB1_4;
$L__BB1_5:
	setp.lt.u32 	%p5, %r3, 192;
	@%p5 bra 	$L__BB1_8;
	mov.u32 	%r50, s;
$L__BB1_7:
	cvt.u64.u32 	%rd17, %r73;
	add.s64 	%rd18, %rd17, %rd3;
	shl.b64 	%rd19, %rd18, 2;
	add.s64 	%rd20, %rd1, %rd19;
	ld.global.nc.f32 	%f16, [%rd20];
	shl.b32 	%r49, %r73, 2;
	add.s32 	%r51, %r50, %r49;
	st.shared.f32 	[%r51], %f16;
	ld.global.nc.f32 	%f17, [%rd20+256];
	st.shared.f32 	[%r51+256], %f17;
	ld.global.nc.f32 	%f18, [%rd20+512];
	st.shared.f32 	[%r51+512], %f18;
	ld.global.nc.f32 	%f19, [%rd20+768];
	st.shared.f32 	[%r51+768], %f19;
	add.s32 	%r73, %r73, 256;
	setp.lt.s32 	%p6, %r73, %r38;
	@%p6 bra 	$L__BB1_7;
$L__BB1_8:
	bar.sync 	0;
	setp.lt.s32 	%p7, %r37, 1;
	@%p7 bra 	$L__BB1_28;
	shl.b32 	%r53, %r38, 2;
	mov.u32 	%r54, s;
	add.s32 	%r12, %r54, %r53;
	shl.b32 	%r55, %r2, 2;
	add.s32 	%r13, %r12, %r55;
	mul.lo.s32 	%r14, %r37, %r1;
	not.b32 	%r56, %r2;
	add.s32 	%r15, %r38, %r56;
	shr.u32 	%r57, %r15, 6;
	add.s32 	%r58, %r57, 1;
	and.b32  	%r16, %r58, 15;
	add.s32 	%r17, %r16, -1;
	and.b32  	%r18, %r58, 7;
	add.s32 	%r19, %r18, -1;
	and.b32  	%r20, %r58, 3;
	and.b32  	%r59, %r58, 134217712;
	neg.s32 	%r21, %r59;
	add.s32 	%r60, %r55, %r54;
	add.s32 	%r22, %r60, 2048;
	cvta.to.global.u64 	%rd4, %rd10;
	mov.b32 	%r75, 0;
	cvt.u64.u32 	%rd21, %r2;
$L__BB1_10:
	setp.ge.s32 	%p8, %r2, %r38;
	mul.lo.s32 	%r61, %r75, %r38;
	cvt.s64.s32 	%rd5, %r61;
	mov.f32 	%f171, 0f00000000;
	@%p8 bra 	$L__BB1_24;
	setp.lt.u32 	%p9, %r15, 960;
	mov.f32 	%f171, 0f00000000;
	mov.u32 	%r79, %r2;
	@%p9 bra 	$L__BB1_14;
	add.s64 	%rd22, %rd21, %rd5;
	shl.b64 	%rd23, %rd22, 2;
	add.s64 	%rd24, %rd2, %rd23;
	add.s64 	%rd38, %rd24, 2048;
	mov.f32 	%f171, 0f00000000;
	mov.u32 	%r76, %r22;
	mov.u32 	%r77, %r21;
	mov.u32 	%r79, %r2;
$L__BB1_13:
	.pragma "nounroll";
	ld.shared.f32 	%f24, [%r76+-2048];
	ld.global.nc.f32 	%f25, [%rd38+-2048];
	sub.f32 	%f26, %f24, %f25;
	fma.rn.f32 	%f27, %f26, %f26, %f171;
	ld.shared.f32 	%f28, [%r76+-1792];
	ld.global.nc.f32 	%f29, [%rd38+-1792];
	sub.f32 	%f30, %f28, %f29;
	fma.rn.f32 	%f31, %f30, %f30, %f27;
	ld.shared.f32 	%f32, [%r76+-1536];
	ld.global.nc.f32 	%f33, [%rd38+-1536];
	sub.f32 	%f34, %f32, %f33;
	fma.rn.f32 	%f35, %f34, %f34, %f31;
	ld.shared.f32 	%f36, [%r76+-1280];
	ld.global.nc.f32 	%f37, [%rd38+-1280];
	sub.f32 	%f38, %f36, %f37;
	fma.rn.f32 	%f39, %f38, %f38, %f35;
	ld.shared.f32 	%f40, [%r76+-1024];
	ld.global.nc.f32 	%f41, [%rd38+-1024];
	sub.f32 	%f42, %f40, %f41;
	fma.rn.f32 	%f43, %f42, %f42, %f39;
	ld.shared.f32 	%f44, [%r76+-768];
	ld.global.nc.f32 	%f45, [%rd38+-768];
	sub.f32 	%f46, %f44, %f45;
	fma.rn.f32 	%f47, %f46, %f46, %f43;
	ld.shared.f32 	%f48, [%r76+-512];
	ld.global.nc.f32 	%f49, [%rd38+-512];
	sub.f32 	%f50, %f48, %f49;
	fma.rn.f32 	%f51, %f50, %f50, %f47;
	ld.shared.f32 	%f52, [%r76+-256];
	ld.global.nc.f32 	%f53, [%rd38+-256];
	sub.f32 	%f54, %f52, %f53;
	fma.rn.f32 	%f55, %f54, %f54, %f51;
	ld.shared.f32 	%f56, [%r76];
	ld.global.nc.f32 	%f57, [%rd38];
	sub.f32 	%f58, %f56, %f57;
	fma.rn.f32 	%f59, %f58, %f58, %f55;
	ld.shared.f32 	%f60, [%r76+256];
	ld.global.nc.f32 	%f61, [%rd38+256];
	sub.f32 	%f62, %f60, %f61;
	fma.rn.f32 	%f63, %f62, %f62, %f59;
	ld.shared.f32 	%f64, [%r76+512];
	ld.global.nc.f32 	%f65, [%rd38+512];
	sub.f32 	%f66, %f64, %f65;
	fma.rn.f32 	%f67, %f66, %f66, %f63;
	ld.shared.f32 	%f68, [%r76+768];
	ld.global.nc.f32 	%f69, [%rd38+768];
	sub.f32 	%f70, %f68, %f69;
	fma.rn.f32 	%f71, %f70, %f70, %f67;
	ld.shared.f32 	%f72, [%r76+1024];
	ld.global.nc.f32 	%f73, [%rd38+1024];
	sub.f32 	%f74, %f72, %f73;
	fma.rn.f32 	%f75, %f74, %f74, %f71;
	ld.shared.f32 	%f76, [%r76+1280];
	ld.global.nc.f32 	%f77, [%rd38+1280];
	sub.f32 	%f78, %f76, %f77;
	fma.rn.f32 	%f79, %f78, %f78, %f75;
	ld.shared.f32 	%f80, [%r76+1536];
	ld.global.nc.f32 	%f81, [%rd38+1536];
	sub.f32 	%f82, %f80, %f81;
	fma.rn.f32 	%f83, %f82, %f82, %f79;
	ld.shared.f32 	%f84, [%r76+1792];
	ld.global.nc.f32 	%f85, [%rd38+1792];
	sub.f32 	%f86, %f84, %f85;
	fma.rn.f32 	%f171, %f86, %f86, %f83;
	add.s32 	%r79, %r79, 1024;
	add.s32 	%r77, %r77, 16;
	add.s32 	%r76, %r76, 4096;
	add.s64 	%rd38, %rd38, 4096;
	setp.ne.s32 	%p10, %r77, 0;
	@%p10 bra 	$L__BB1_13;
$L__BB1_14:
	setp.eq.s32 	%p11, %r16, 0;
	@%p11 bra 	$L__BB1_24;
	setp.lt.u32 	%p12, %r17, 7;
	@%p12 bra 	$L__BB1_17;
	shl.b32 	%r62, %r79, 2;
	mov.u32 	%r63, s;
	add.s32 	%r64, %r63, %r62;
	ld.shared.f32 	%f88, [%r64];
	cvt.u64.u32 	%rd25, %r79;
	add.s64 	%rd26, %rd25, %rd5;
	shl.b64 	%rd27, %rd26, 2;
	add.s64 	%rd28, %rd2, %rd27;
	ld.global.nc.f32 	%f89, [%rd28];
	sub.f32 	%f90, %f88, %f89;
	fma.rn.f32 	%f91, %f90, %f90, %f171;
	ld.shared.f32 	%f92, [%r64+256];
	ld.global.nc.f32 	%f93, [%rd28+256];
	sub.f32 	%f94, %f92, %f93;
	fma.rn.f32 	%f95, %f94, %f94, %f91;
	ld.shared.f32 	%f96, [%r64+512];
	ld.global.nc.f32 	%f97, [%rd28+512];
	sub.f32 	%f98, %f96, %f97;
	fma.rn.f32 	%f99, %f98, %f98, %f95;
	ld.shared.f32 	%f100, [%r64+768];
	ld.global.nc.f32 	%f101, [%rd28+768];
	sub.f32 	%f102, %f100, %f101;
	fma.rn.f32 	%f103, %f102, %f102, %f99;
	ld.shared.f32 	%f104, [%r64+1024];
	ld.global.nc.f32 	%f105, [%rd28+1024];
	sub.f32 	%f106, %f104, %f105;
	fma.rn.f32 	%f107, %f106, %f106, %f103;
	ld.shared.f32 	%f108, [%r64+1280];
	ld.global.nc.f32 	%f109, [%rd28+1280];
	sub.f32 	%f110, %f108, %f109;
	fma.rn.f32 	%f111, %f110, %f110, %f107;
	ld.shared.f32 	%f112, [%r64+1536];
	ld.global.nc.f32 	%f113, [%rd28+1536];
	sub.f32 	%f114, %f112, %f113;
	fma.rn.f32 	%f115, %f114, %f114, %f111;
	ld.shared.f32 	%f116, [%r64+1792];
	ld.global.nc.f32 	%f117, [%rd28+1792];
	sub.f32 	%f118, %f116, %f117;
	fma.rn.f32 	%f171, %f118, %f118, %f115;
	add.s32 	%r79, %r79, 512;
$L__BB1_17:
	setp.eq.s32 	%p13, %r18, 0;
	@%p13 bra 	$L__BB1_24;
	setp.lt.u32 	%p14, %r19, 3;
	@%p14 bra 	$L__BB1_20;
	shl.b32 	%r65, %r79, 2;
	mov.u32 	%r66, s;
	add.s32 	%r67, %r66, %r65;
	ld.shared.f32 	%f120, [%r67];
	cvt.u64.u32 	%rd29, %r79;
	add.s64 	%rd30, %rd29, %rd5;
	shl.b64 	%rd31, %rd30, 2;
	add.s64 	%rd32, %rd2, %rd31;
	ld.global.nc.f32 	%f121, [%rd32];
	sub.f32 	%f122, %f120, %f121;
	fma.rn.f32 	%f123, %f122, %f122, %f171;
	ld.shared.f32 	%f124, [%r67+256];
	ld.global.nc.f32 	%f125, [%rd32+256];
	sub.f32 	%f126, %f124, %f125;
	fma.rn.f32 	%f127, %f126, %f126, %f123;
	ld.shared.f32 	%f128, [%r67+512];
	ld.global.nc.f32 	%f129, [%rd32+512];
	sub.f32 	%f130, %f128, %f129;
	fma.rn.f32 	%f131, %f130, %f130, %f127;
	ld.shared.f32 	%f132, [%r67+768];
	ld.global.nc.f32 	%f133, [%rd32+768];
	sub.f32 	%f134, %f132, %f133;
	fma.rn.f32 	%f171, %f134, %f134, %f131;
	add.s32 	%r79, %r79, 256;
$L__BB1_20:
	setp.eq.s32 	%p15, %r20, 0;
	@%p15 bra 	$L__BB1_24;
	setp.eq.s32 	%p16, %r20, 1;
	shl.b32 	%r68, %r79, 2;
	mov.u32 	%r69, s;
	add.s32 	%r35, %r69, %r68;
	ld.shared.f32 	%f135, [%r35];
	cvt.u64.u32 	%rd33, %r79;
	add.s64 	%rd34, %rd33, %rd5;
	shl.b64 	%rd35, %rd34, 2;
	add.s64 	%rd9, %rd2, %rd35;
	ld.global.nc.f32 	%f136, [%rd9];
	sub.f32 	%f137, %f135, %f136;
	fma.rn.f32 	%f171, %f137, %f137, %f171;
	@%p16 bra 	$L__BB1_24;
	setp.eq.s32 	%p17, %r20, 2;
	ld.shared.f32 	%f138, [%r35+256];
	ld.global.nc.f32 	%f139, [%rd9+256];
	sub.f32 	%f140, %f138, %f139;
	fma.rn.f32 	%f171, %f140, %f140, %f171;
	@%p17 bra 	$L__BB1_24;
	ld.shared.f32 	%f141, [%r35+512];
	ld.global.nc.f32 	%f142, [%rd9+512];
	sub.f32 	%f143, %f141, %f142;
	fma.rn.f32 	%f171, %f143, %f143, %f171;
$L__BB1_24:
	setp.gt.u32 	%p18, %r2, 31;
	st.shared.f32 	[%r13], %f171;
	bar.sync 	0;
	@%p18 bra 	$L__BB1_27;
	setp.ne.s32 	%p19, %r2, 0;
	ld.volatile.shared.f32 	%f144, [%r13+128];
	ld.volatile.shared.f32 	%f145, [%r13];
	add.f32 	%f146, %f144, %f145;
	st.volatile.shared.f32 	[%r13], %f146;
	ld.volatile.shared.f32 	%f147, [%r13+64];
	ld.volatile.shared.f32 	%f148, [%r13];
	add.f32 	%f149, %f147, %f148;
	st.volatile.shared.f32 	[%r13], %f149;
	ld.volatile.shared.f32 	%f150, [%r13+32];
	ld.volatile.shared.f32 	%f151, [%r13];
	add.f32 	%f152, %f150, %f151;
	st.volatile.shared.f32 	[%r13], %f152;
	ld.volatile.shared.f32 	%f153, [%r13+16];
	ld.volatile.shared.f32 	%f154, [%r13];
	add.f32 	%f155, %f153, %f154;
	st.volatile.shared.f32 	[%r13], %f155;
	ld.volatile.shared.f32 	%f156, [%r13+8];
	ld.volatile.shared.f32 	%f157, [%r13];
	add.f32 	%f158, %f156, %f157;
	st.volatile.shared.f32 	[%r13], %f158;
	ld.volatile.shared.f32 	%f159, [%r13+4];
	ld.volatile.shared.f32 	%f160, [%r13];
	add.f32 	%f161, %f159, %f160;
	st.volatile.shared.f32 	[%r13], %f161;
	@%p19 bra 	$L__BB1_27;
	ld.shared.f32 	%f162, [%r12];
	sqrt.rn.f32 	%f163, %f162;
	add.s32 	%r70, %r75, %r14;
	mul.wide.u32 	%rd36, %r70, 4;
	add.s64 	%rd37, %rd4, %rd36;
	st.global.f32 	[%rd37], %f163;
$L__BB1_27:
	bar.sync 	0;
	add.s32 	%r75, %r75, 1;
	setp.ne.s32 	%p20, %r75, %r37;
	@%p20 bra 	$L__BB1_10;
$L__BB1_28:
	ret;

}
	// .globl	_Z28euclidean_strategy5_templateILi128EEvPKfS1_Pfiii
.visible .entry _Z28euclidean_strategy5_templateILi128EEvPKfS1_Pfiii(
	.param .u64 .ptr .align 1 _Z28euclidean_strategy5_templateILi128EEvPKfS1_Pfiii_param_0,
	.param .u64 .ptr .align 1 _Z28euclidean_strategy5_templateILi128EEvPKfS1_Pfiii_param_1,
	.param .u64 .ptr .align 1 _Z28euclidean_strategy5_templateILi128EEvPKfS1_Pfiii_param_2,
	.param .u32 _Z28euclidean_strategy5_templateILi128EEvPKfS1_Pfiii_param_3,
	.param .u32 _Z28euclidean_strategy5_templateILi128EEvPKfS1_Pfiii_param_4,
	.param .u32 _Z28euclidean_strategy5_templateILi128EEvPKfS1_Pfiii_param_5
)
{
	.reg .pred 	%p<22>;
	.reg .b32 	%r<82>;
	.reg .b32 	%f<175>;
	.reg .b64 	%rd<39>;

	ld.param.u64 	%rd11, [_Z28euclidean_strategy5_templateILi128EEvPKfS1_Pfiii_param_0];
	ld.param.u64 	%rd12, [_Z28euclidean_strategy5_templateILi128EEvPKfS1_Pfiii_param_1];
	ld.param.u64 	%rd10, [_Z28euclidean_strategy5_templateILi128EEvPKfS1_Pfiii_param_2];
	ld.param.u32 	%r39, [_Z28euclidean_strategy5_templateILi128EEvPKfS1_Pfiii_param_3];
	ld.param.u32 	%r37, [_Z28euclidean_strategy5_templateILi128EEvPKfS1_Pfiii_param_4];
	ld.param.u32 	%r38, [_Z28euclidean_strategy5_templateILi128EEvPKfS1_Pfiii_param_5];
	cvta.to.global.u64 	%rd1, %rd11;
	cvta.to.global.u64 	%rd2, %rd12;
	mov.u32 	%r1, %ctaid.x;
	setp.ge.s32 	%p1, %r1, %r39;
	@%p1 bra 	$L__BB2_30;
	mul.lo.s32 	%r40, %r38, %r1;
	cvt.s64.s32 	%rd3, %r40;
	mov.u32 	%r2, %tid.x;
	setp.ge.s32 	%p2, %r2, %r38;
	@%p2 bra 	$L__BB2_8;
	not.b32 	%r41, %r2;
	add.s32 	%r3, %r38, %r41;
	and.b32  	%r42, %r3, 384;
	setp.eq.s32 	%p3, %r42, 384;
	mov.u32 	%r73, %r2;
	@%p3 bra 	$L__BB2_5;
	shr.u32 	%r44, %r3, 7;
	add.s32 	%r45, %r44, 1;
	and.b32  	%r4, %r45, 3;
	mov.b32 	%r72, 0;
	mov.u32 	%r47, s;
	mov.u32 	%r73, %r2;
$L__BB2_4:
	.pragma "nounroll";
	cvt.u64.u32 	%rd13, %r73;
	add.s64 	%rd14, %rd13, %rd3;
	shl.b64 	%rd15, %rd14, 2;
	add.s64 	%rd16, %rd1, %rd15;
	ld.global.nc.f32 	%f15, [%rd16];
	shl.b32 	%r46, %r73, 2;
	add.s32 	%r48, %r47, %r46;
	st.shared.f32 	[%r48], %f15;
	add.s32 	%r73, %r73, 128;
	add.s32 	%r72, %r72, 1;
	setp.ne.s32 	%p4, %r72, %r4;
	@%p4 bra 	$L__BB2_4;
$L__BB2_5:
	setp.lt.u32 	%p5, %r3, 384;
	@%p5 bra 	$L__BB2_8;
	mov.u32 	%r50, s;
$L__BB2_7:
	cvt.u64.u32 	%rd17, %r73;
	add.s64 	%rd18, %rd17, %rd3;
	shl.b64 	%rd19, %rd18, 2;
	add.s64 	%rd20, %rd1, %rd19;
	ld.global.nc.f32 	%f16, [%rd20];
	shl.b32 	%r49, %r73, 2;
	add.s32 	%r51, %r50, %r49;
	st.shared.f32 	[%r51], %f16;
	ld.global.nc.f32 	%f17, [%rd20+512];
	st.shared.f32 	[%r51+512], %f17;
	ld.global.nc.f32 	%f18, [%rd20+1024];
	st.shared.f32 	[%r51+1024], %f18;
	ld.global.nc.f32 	%f19, [%rd20+1536];
	st.shared.f32 	[%r51+1536], %f19;
	add.s32 	%r73, %r73, 512;
	setp.lt.s32 	%p6, %r73, %r38;
	@%p6 bra 	$L__BB2_7;
$L__BB2_8:
	bar.sync 	0;
	setp.lt.s32 	%p7, %r37, 1;
	@%p7 bra 	$L__BB2_30;
	shl.b32 	%r53, %r38, 2;
	mov.u32 	%r54, s;
	add.s32 	%r12, %r54, %r53;
	shl.b32 	%r55, %r2, 2;
	add.s32 	%r13, %r12, %r55;
	mul.lo.s32 	%r14, %r37, %r1;
	not.b32 	%r56, %r2;
	add.s32 	%r15, %r38, %r56;
	shr.u32 	%r57, %r15, 7;
	add.s32 	%r58, %r57, 1;
	and.b32  	%r16, %r58, 15;
	add.s32 	%r17, %r16, -1;
	and.b32  	%r18, %r58, 7;
	add.s32 	%r19, %r18, -1;
	and.b32  	%r20, %r58, 3;
	and.b32  	%r59, %r58, 67108848;
	neg.s32 	%r21, %r59;
	add.s32 	%r60, %r55, %r54;
	add.s32 	%r22, %r60, 4096;
	cvta.to.global.u64 	%rd4, %rd10;
	mov.b32 	%r75, 0;
	cvt.u64.u32 	%rd21, %r2;
$L__BB2_10:
	setp.ge.s32 	%p8, %r2, %r38;
	mul.lo.s32 	%r61, %r75, %r38;
	cvt.s64.s32 	%rd5, %r61;
	mov.f32 	%f174, 0f00000000;
	@%p8 bra 	$L__BB2_24;
	setp.lt.u32 	%p9, %r15, 1920;
	mov.f32 	%f174, 0f00000000;
	mov.u32 	%r79, %r2;
	@%p9 bra 	$L__BB2_14;
	add.s64 	%rd22, %rd21, %rd5;
	shl.b64 	%rd23, %rd22, 2;
	add.s64 	%rd24, %rd2, %rd23;
	add.s64 	%rd38, %rd24, 4096;
	mov.f32 	%f174, 0f00000000;
	mov.u32 	%r76, %r22;
	mov.u32 	%r77, %r21;
	mov.u32 	%r79, %r2;
$L__BB2_13:
	.pragma "nounroll";
	ld.shared.f32 	%f24, [%r76+-4096];
	ld.global.nc.f32 	%f25, [%rd38+-4096];
	sub.f32 	%f26, %f24, %f25;
	fma.rn.f32 	%f27, %f26, %f26, %f174;
	ld.shared.f32 	%f28, [%r76+-3584];
	ld.global.nc.f32 	%f29, [%rd38+-3584];
	sub.f32 	%f30, %f28, %f29;
	fma.rn.f32 	%f31, %f30, %f30, %f27;
	ld.shared.f32 	%f32, [%r76+-3072];
	ld.global.nc.f32 	%f33, [%rd38+-3072];
	sub.f32 	%f34, %f32, %f33;
	fma.rn.f32 	%f35, %f34, %f34, %f31;
	ld.shared.f32 	%f36, [%r76+-2560];
	ld.global.nc.f32 	%f37, [%rd38+-2560];
	sub.f32 	%f38, %f36, %f37;
	fma.rn.f32 	%f39, %f38, %f38, %f35;
	ld.shared.f32 	%f40, [%r76+-2048];
	ld.global.nc.f32 	%f41, [%rd38+-2048];
	sub.f32 	%f42, %f40, %f41;
	fma.rn.f32 	%f43, %f42, %f42, %f39;
	ld.shared.f32 	%f44, [%r76+-1536];
	ld.global.nc.f32 	%f45, [%rd38+-1536];
	sub.f32 	%f46, %f44, %f45;
	fma.rn.f32 	%f47, %f46, %f46, %f43;
	ld.shared.f32 	%f48, [%r76+-1024];
	ld.global.nc.f32 	%f49, [%rd38+-1024];
	sub.f32 	%f50, %f48, %f49;
	fma.rn.f32 	%f51, %f50, %f50, %f47;
	ld.shared.f32 	%f52, [%r76+-512];
	ld.global.nc.f32 	%f53, [%rd38+-512];
	sub.f32 	%f54, %f52, %f53;
	fma.rn.f32 	%f55, %f54, %f54, %f51;
	ld.shared.f32 	%f56, [%r76];
	ld.global.nc.f32 	%f57, [%rd38];
	sub.f32 	%f58, %f56, %f57;
	fma.rn.f32 	%f59, %f58, %f58, %f55;
	ld.shared.f32 	%f60, [%r76+512];
	ld.global.nc.f32 	%f61, [%rd38+512];
	sub.f32 	%f62, %f60, %f61;
	fma.rn.f32 	%f63, %f62, %f62, %f59;
	ld.shared.f32 	%f64, [%r76+1024];
	ld.global.nc.f32 	%f65, [%rd38+1024];
	sub.f32 	%f66, %f64, %f65;
	fma.rn.f32 	%f67, %f66, %f66, %f63;
	ld.shared.f32 	%f68, [%r76+1536];
	ld.global.nc.f32 	%f69, [%rd38+1536];
	sub.f32 	%f70, %f68, %f69;
	fma.rn.f32 	%f71, %f70, %f70, %f67;
	ld.shared.f32 	%f72, [%r76+2048];
	ld.global.nc.f32 	%f73, [%rd38+2048];
	sub.f32 	%f74, %f72, %f73;
	fma.rn.f32 	%f75, %f74, %f74, %f71;
	ld.shared.f32 	%f76, [%r76+2560];
	ld.global.nc.f32 	%f77, [%rd38+2560];
	sub.f32 	%f78, %f76, %f77;
	fma.rn.f32 	%f79, %f78, %f78, %f75;
	ld.shared.f32 	%f80, [%r76+3072];
	ld.global.nc.f32 	%f81, [%rd38+3072];
	sub.f32 	%f82, %f80, %f81;
	fma.rn.f32 	%f83, %f82, %f82, %f79;
	ld.shared.f32 	%f84, [%r76+3584];
	ld.global.nc.f32 	%f85, [%rd38+3584];
	sub.f32 	%f86, %f84, %f85;
	fma.rn.f32 	%f174, %f86, %f86, %f83;
	add.s32 	%r79, %r79, 2048;
	add.s32 	%r77, %r77, 16;
	add.s32 	%r76, %r76, 8192;
	add.s64 	%rd38, %rd38, 8192;
	setp.ne.s32 	%p10, %r77, 0;
	@%p10 bra 	$L__BB2_13;
$L__BB2_14:
	setp.eq.s32 	%p11, %r16, 0;
	@%p11 bra 	$L__BB2_24;
	setp.lt.u32 	%p12, %r17, 7;
	@%p12 bra 	$L__BB2_17;
	shl.b32 	%r62, %r79, 2;
	mov.u32 	%r63, s;
	add.s32 	%r64, %r63, %r62;
	ld.shared.f32 	%f88, [%r64];
	cvt.u64.u32 	%rd25, %r79;
	add.s64 	%rd26, %rd25, %rd5;
	shl.b64 	%rd27, %rd26, 2;
	add.s64 	%rd28, %rd2, %rd27;
	ld.global.nc.f32 	%f89, [%rd28];
	sub.f32 	%f90, %f88, %f89;
	fma.rn.f32 	%f91, %f90, %f90, %f174;
	ld.shared.f32 	%f92, [%r64+512];
	ld.global.nc.f32 	%f93, [%rd28+512];
	sub.f32 	%f94, %f92, %f93;
	fma.rn.f32 	%f95, %f94, %f94, %f91;
	ld.shared.f32 	%f96, [%r64+1024];
	ld.global.nc.f32 	%f97, [%rd28+1024];
	sub.f32 	%f98, %f96, %f97;
	fma.rn.f32 	%f99, %f98, %f98, %f95;
	ld.shared.f32 	%f100, [%r64+1536];
	ld.global.nc.f32 	%f101, [%rd28+1536];
	sub.f32 	%f102, %f100, %f101;
	fma.rn.f32 	%f103, %f102, %f102, %f99;
	ld.shared.f32 	%f104, [%r64+2048];
	ld.global.nc.f32 	%f105, [%rd28+2048];
	sub.f32 	%f106, %f104, %f105;
	fma.rn.f32 	%f107, %f106, %f106, %f103;
	ld.shared.f32 	%f108, [%r64+2560];
	ld.global.nc.f32 	%f109, [%rd28+2560];
	sub.f32 	%f110, %f108, %f109;
	fma.rn.f32 	%f111, %f110, %f110, %f107;
	ld.shared.f32 	%f112, [%r64+3072];
	ld.global.nc.f32 	%f113, [%rd28+3072];
	sub.f32 	%f114, %f112, %f113;
	fma.rn.f32 	%f115, %f114, %f114, %f111;
	ld.shared.f32 	%f116, [%r64+3584];
	ld.global.nc.f32 	%f117, [%rd28+3584];
	sub.f32 	%f118, %f116, %f117;
	fma.rn.f32 	%f174, %f118, %f118, %f115;
	add.s32 	%r79, %r79, 1024;
$L__BB2_17:
	setp.eq.s32 	%p13, %r18, 0;
	@%p13 bra 	$L__BB2_24;
	setp.lt.u32 	%p14, %r19, 3;
	@%p14 bra 	$L__BB2_20;
	shl.b32 	%r65, %r79, 2;
	mov.u32 	%r66, s;
	add.s32 	%r67, %r66, %r65;
	ld.shared.f32 	%f120, [%r67];
	cvt.u64.u32 	%rd29, %r79;
	add.s64 	%rd30, %rd29, %rd5;
	shl.b64 	%rd31, %rd30, 2;
	add.s64 	%rd32, %rd2, %rd31;
	ld.global.nc.f32 	%f121, [%rd32];
	sub.f32 	%f122, %f120, %f121;
	fma.rn.f32 	%f123, %f122, %f122, %f174;
	ld.shared.f32 	%f124, [%r67+512];
	ld.global.nc.f32 	%f125, [%rd32+512];
	sub.f32 	%f126, %f124, %f125;
	fma.rn.f32 	%f127, %f126, %f126, %f123;
	ld.shared.f32 	%f128, [%r67+1024];
	ld.global.nc.f32 	%f129, [%rd32+1024];
	sub.f32 	%f130, %f128, %f129;
	fma.rn.f32 	%f131, %f130, %f130, %f127;
	ld.shared.f32 	%f132, [%r67+1536];
	ld.global.nc.f32 	%f133, [%rd32+1536];
	sub.f32 	%f134, %f132, %f133;
	fma.rn.f32 	%f174, %f134, %f134, %f131;
	add.s32 	%r79, %r79, 512;
$L__BB2_20:
	setp.eq.s32 	%p15, %r20, 0;
	@%p15 bra 	$L__BB2_24;
	setp.eq.s32 	%p16, %r20, 1;
	shl.b32 	%r68, %r79, 2;
	mov.u32 	%r69, s;
	add.s32 	%r35, %r69, %r68;
	ld.shared.f32 	%f135, [%r35];
	cvt.u64.u32 	%rd33, %r79;
	add.s64 	%rd34, %rd33, %rd5;
	shl.b64 	%rd35, %rd34, 2;
	add.s64 	%rd9, %rd2, %rd35;
	ld.global.nc.f32 	%f136, [%rd9];
	sub.f32 	%f137, %f135, %f136;
	fma.rn.f32 	%f174, %f137, %f137, %f174;
	@%p16 bra 	$L__BB2_24;
	setp.eq.s32 	%p17, %r20, 2;
	ld.shared.f32 	%f138, [%r35+512];
	ld.global.nc.f32 	%f139, [%rd9+512];
	sub.f32 	%f140, %f138, %f139;
	fma.rn.f32 	%f174, %f140, %f140, %f174;
	@%p17 bra 	$L__BB2_24;
	ld.shared.f32 	%f141, [%r35+1024];
	ld.global.nc.f32 	%f142, [%rd9+1024];
	sub.f32 	%f143, %f141, %f142;
	fma.rn.f32 	%f174, %f143, %f143, %f174;
$L__BB2_24:
	setp.gt.u32 	%p18, %r2, 63;
	st.shared.f32 	[%r13], %f174;
	bar.sync 	0;
	@%p18 bra 	$L__BB2_26;
	ld.shared.f32 	%f144, [%r13+256];
	ld.shared.f32 	%f145, [%r13];
	add.f32 	%f146, %f144, %f145;
	st.shared.f32 	[%r13], %f146;
$L__BB2_26:
	setp.gt.u32 	%p19, %r2, 31;
	bar.sync 	0;
	@%p19 bra 	$L__BB2_29;
	setp.ne.s32 	%p20, %r2, 0;
	ld.volatile.shared.f32 	%f147, [%r13+128];
	ld.volatile.shared.f32 	%f148, [%r13];
	add.f32 	%f149, %f147, %f148;
	st.volatile.shared.f32 	[%r13], %f149;
	ld.volatile.shared.f32 	%f150, [%r13+64];
	ld.volatile.shared.f32 	%f151, [%r13];
	add.f32 	%f152, %f150, %f151;
	st.volatile.shared.f32 	[%r13], %f152;
	ld.volatile.shared.f32 	%f153, [%r13+32];
	ld.volatile.shared.f32 	%f154, [%r13];
	add.f32 	%f155, %f153, %f154;
	st.volatile.shared.f32 	[%r13], %f155;
	ld.volatile.shared.f32 	%f156, [%r13+16];
	ld.volatile.shared.f32 	%f157, [%r13];
	add.f32 	%f158, %f156, %f157;
	st.volatile.shared.f32 	[%r13], %f158;
	ld.volatile.shared.f32 	%f159, [%r13+8];
	ld.volatile.shared.f32 	%f160, [%r13];
	add.f32 	%f161, %f159, %f160;
	st.volatile.shared.f32 	[%r13], %f161;
	ld.volatile.shared.f32 	%f162, [%r13+4];
	ld.volatile.shared.f32 	%f163, [%r13];
	add.f32 	%f164, %f162, %f163;
	st.volatile.shared.f32 	[%r13], %f164;
	@%p20 bra 	$L__BB2_29;
	ld.shared.f32 	%f165, [%r12];
	sqrt.rn.f32 	%f166, %f165;
	add.s32 	%r70, %r75, %r14;
	mul.wide.u32 	%rd36, %r70, 4;
	add.s64 	%rd37, %rd4, %rd36;
	st.global.f32 	[%rd37], %f166;
$L__BB2_29:
	bar.sync 	0;
	add.s32 	%r75, %r75, 1;
	setp.ne.s32 	%p21, %r75, %r37;
	@%p21 bra 	$L__BB2_10;
$L__BB2_30:
	ret;

}
	// .globl	_Z28euclidean_strategy5_templateILi256EEvPKfS1_Pfiii
.visible .entry _Z28euclidean_strategy5_templateILi256EEvPKfS1_Pfiii(
	.param .u64 .ptr .align 1 _Z28euclidean_strategy5_templateILi256EEvPKfS1_Pfiii_param_0,
	.param .u64 .ptr .align 1 _Z28euclidean_strategy5_templateILi256EEvPKfS1_Pfiii_param_1,
	.param .u64 .ptr .align 1 _Z28euclidean_strategy5_templateILi256EEvPKfS1_Pfiii_param_2,
	.param .u32 _Z28euclidean_strategy5_templateILi256EEvPKfS1_Pfiii_param_3,
	.param .u32 _Z28euclidean_strategy5_templateILi256EEvPKfS1_Pfiii_param_4,
	.param .u32 _Z28euclidean_strategy5_templateILi256EEvPKfS1_Pfiii_param_5
)
{
	.reg .pred 	%p<23>;
	.reg .b32 	%r<82>;
	.reg .b32 	%f<178>;
	.reg .b64 	%rd<39>;

	ld.param.u64 	%rd11, [_Z28euclidean_strategy5_templateILi256EEvPKfS1_Pfiii_param_0];
	ld.param.u64 	%rd12, [_Z28euclidean_strategy5_templateILi256EEvPKfS1_Pfiii_param_1];
	ld.param.u64 	%rd10, [_Z28euclidean_strategy5_templateILi256EEvPKfS1_Pfiii_param_2];
	ld.param.u32 	%r39, [_Z28euclidean_strategy5_templateILi256EEvPKfS1_Pfiii_param_3];
	ld.param.u32 	%r37, [_Z28euclidean_strategy5_templateILi256EEvPKfS1_Pfiii_param_4];
	ld.param.u32 	%r38, [_Z28euclidean_strategy5_templateILi256EEvPKfS1_Pfiii_param_5];
	cvta.to.global.u64 	%rd1, %rd11;
	cvta.to.global.u64 	%rd2, %rd12;
	mov.u32 	%r1, %ctaid.x;
	setp.ge.s32 	%p1, %r1, %r39;
	@%p1 bra 	$L__BB3_32;
	mul.lo.s32 	%r40, %r38, %r1;
	cvt.s64.s32 	%rd3, %r40;
	mov.u32 	%r2, %tid.x;
	setp.ge.s32 	%p2, %r2, %r38;
	@%p2 bra 	$L__BB3_8;
	not.b32 	%r41, %r2;
	add.s32 	%r3, %r38, %r41;
	and.b32  	%r42, %r3, 768;
	setp.eq.s32 	%p3, %r42, 768;
	mov.u32 	%r73, %r2;
	@%p3 bra 	$L__BB3_5;
	shr.u32 	%r44, %r3, 8;
	add.s32 	%r45, %r44, 1;
	and.b32  	%r4, %r45, 3;
	mov.b32 	%r72, 0;
	mov.u32 	%r47, s;
	mov.u32 	%r73, %r2;
$L__BB3_4:
	.pragma "nounroll";
	cvt.u64.u32 	%rd13, %r73;
	add.s64 	%rd14, %rd13, %rd3;
	shl.b64 	%rd15, %rd14, 2;
	add.s64 	%rd16, %rd1, %rd15;
	ld.global.nc.f32 	%f15, [%rd16];
	shl.b32 	%r46, %r73, 2;
	add.s32 	%r48, %r47, %r46;
	st.shared.f32 	[%r48], %f15;
	add.s32 	%r73, %r73, 256;
	add.s32 	%r72, %r72, 1;
	setp.ne.s32 	%p4, %r72, %r4;
	@%p4 bra 	$L__BB3_4;
$L__BB3_5:
	setp.lt.u32 	%p5, %r3, 768;
	@%p5 bra 	$L__BB3_8;
	mov.u32 	%r50, s;
$L__BB3_7:
	cvt.u64.u32 	%rd17, %r73;
	add.s64 	%rd18, %rd17, %rd3;
	shl.b64 	%rd19, %rd18, 2;
	add.s64 	%rd20, %rd1, %rd19;
	ld.global.nc.f32 	%f16, [%rd20];
	shl.b32 	%r49, %r73, 2;
	add.s32 	%r51, %r50, %r49;
	st.shared.f32 	[%r51], %f16;
	ld.global.nc.f32 	%f17, [%rd20+1024];
	st.shared.f32 	[%r51+1024], %f17;
	ld.global.nc.f32 	%f18, [%rd20+2048];
	st.shared.f32 	[%r51+2048], %f18;
	ld.global.nc.f32 	%f19, [%rd20+3072];
	st.shared.f32 	[%r51+3072], %f19;
	add.s32 	%r73, %r73, 1024;
	setp.lt.s32 	%p6, %r73, %r38;
	@%p6 bra 	$L__BB3_7;
$L__BB3_8:
	bar.sync 	0;
	setp.lt.s32 	%p7, %r37, 1;
	@%p7 bra 	$L__BB3_32;
	shl.b32 	%r53, %r38, 2;
	mov.u32 	%r54, s;
	add.s32 	%r12, %r54, %r53;
	shl.b32 	%r55, %r2, 2;
	add.s32 	%r13, %r12, %r55;
	mul.lo.s32 	%r14, %r37, %r1;
	not.b32 	%r56, %r2;
	add.s32 	%r15, %r38, %r56;
	shr.u32 	%r57, %r15, 8;
	add.s32 	%r58, %r57, 1;
	and.b32  	%r16, %r58, 15;
	add.s32 	%r17, %r16, -1;
	and.b32  	%r18, %r58, 7;
	add.s32 	%r19, %r18, -1;
	and.b32  	%r20, %r58, 3;
	and.b32  	%r59, %r58, 33554416;
	neg.s32 	%r21, %r59;
	add.s32 	%r60, %r55, %r54;
	add.s32 	%r22, %r60, 8192;
	cvta.to.global.u64 	%rd4, %rd10;
	mov.b32 	%r75, 0;
	cvt.u64.u32 	%rd21, %r2;
$L__BB3_10:
	setp.ge.s32 	%p8, %r2, %r38;
	mul.lo.s32 	%r61, %r75, %r38;
	cvt.s64.s32 	%rd5, %r61;
	mov.f32 	%f177, 0f00000000;
	@%p8 bra 	$L__BB3_24;
	setp.lt.u32 	%p9, %r15, 3840;
	mov.f32 	%f177, 0f00000000;
	mov.u32 	%r79, %r2;
	@%p9 bra 	$L__BB3_14;
	add.s64 	%rd22, %rd21, %rd5;
	shl.b64 	%rd23, %rd22, 2;
	add.s64 	%rd24, %rd2, %rd23;
	add.s64 	%rd38, %rd24, 8192;
	mov.f32 	%f177, 0f00000000;
	mov.u32 	%r76, %r22;
	mov.u32 	%r77, %r21;
	mov.u32 	%r79, %r2;
$L__BB3_13:
	.pragma "nounroll";
	ld.shared.f32 	%f24, [%r76+-8192];
	ld.global.nc.f32 	%f25, [%rd38+-8192];
	sub.f32 	%f26, %f24, %f25;
	fma.rn.f32 	%f27, %f26, %f26, %f177;
	ld.shared.f32 	%f28, [%r76+-7168];
	ld.global.nc.f32 	%f29, [%rd38+-7168];
	sub.f32 	%f30, %f28, %f29;
	fma.rn.f32 	%f31, %f30, %f30, %f27;
	ld.shared.f32 	%f32, [%r76+-6144];
	ld.global.nc.f32 	%f33, [%rd38+-6144];
	sub.f32 	%f34, %f32, %f33;
	fma.rn.f32 	%f35, %f34, %f34, %f31;
	ld.shared.f32 	%f36, [%r76+-5120];
	ld.global.nc.f32 	%f37, [%rd38+-5120];
	sub.f32 	%f38, %f36, %f37;
	fma.rn.f32 	%f39, %f38, %f38, %f35;
	ld.shared.f32 	%f40, [%r76+-4096];
	ld.global.nc.f32 	%f41, [%rd38+-4096];
	sub.f32 	%f42, %f40, %f41;
	fma.rn.f32 	%f43, %f42, %f42, %f39;
	ld.shared.f32 	%f44, [%r76+-3072];
	ld.global.nc.f32 	%f45, [%rd38+-3072];
	sub.f32 	%f46, %f44, %f45;
	fma.rn.f32 	%f47, %f46, %f46, %f43;
	ld.shared.f32 	%f48, [%r76+-2048];
	ld.global.nc.f32 	%f49, [%rd38+-2048];
	sub.f32 	%f50, %f48, %f49;
	fma.rn.f32 	%f51, %f50, %f50, %f47;
	ld.shared.f32 	%f52, [%r76+-1024];
	ld.global.nc.f32 	%f53, [%rd38+-1024];
	sub.f32 	%f54, %f52, %f53;
	fma.rn.f32 	%f55, %f54, %f54, %f51;
	ld.shared.f32 	%f56, [%r76];
	ld.global.nc.f32 	%f57, [%rd38];
	sub.f32 	%f58, %f56, %f57;
	fma.rn.f32 	%f59, %f58, %f58, %f55;
	ld.shared.f32 	%f60, [%r76+1024];
	ld.global.nc.f32 	%f61, [%rd38+1024];
	sub.f32 	%f62, %f60, %f61;
	fma.rn.f32 	%f63, %f62, %f62, %f59;
	ld.shared.f32 	%f64, [%r76+2048];
	ld.global.nc.f32 	%f65, [%rd38+2048];
	sub.f32 	%f66, %f64, %f65;
	fma.rn.f32 	%f67, %f66, %f66, %f63;
	ld.shared.f32 	%f68, [%r76+3072];
	ld.global.nc.f32 	%f69, [%rd38+3072];
	sub.f32 	%f70, %f68, %f69;
	fma.rn.f32 	%f71, %f70, %f70, %f67;
	ld.shared.f32 	%f72, [%r76+4096];
	ld.global.nc.f32 	%f73, [%rd38+4096];
	sub.f32 	%f74, %f72, %f73;
	fma.rn.f32 	%f75, %f74, %f74, %f71;
	ld.shared.f32 	%f76, [%r76+5120];
	ld.global.nc.f32 	%f77, [%rd38+5120];
	sub.f32 	%f78, %f76, %f77;
	fma.rn.f32 	%f79, %f78, %f78, %f75;
	ld.shared.f32 	%f80, [%r76+6144];
	ld.global.nc.f32 	%f81, [%rd38+6144];
	sub.f32 	%f82, %f80, %f81;
	fma.rn.f32 	%f83, %f82, %f82, %f79;
	ld.shared.f32 	%f84, [%r76+7168];
	ld.global.nc.f32 	%f85, [%rd38+7168];
	sub.f32 	%f86, %f84, %f85;
	fma.rn.f32 	%f177, %f86, %f86, %f83;
	add.s32 	%r79, %r79, 4096;
	add.s32 	%r77, %r77, 16;
	add.s32 	%r76, %r76, 16384;
	add.s64 	%rd38, %rd38, 16384;
	setp.ne.s32 	%p10, %r77, 0;
	@%p10 bra 	$L__BB3_13;
$L__BB3_14:
	setp.eq.s32 	%p11, %r16, 0;
	@%p11 bra 	$L__BB3_24;
	setp.lt.u32 	%p12, %r17, 7;
	@%p12 bra 	$L__BB3_17;
	shl.b32 	%r62, %r79, 2;
	mov.u32 	%r63, s;
	add.s32 	%r64, %r63, %r62;
	ld.shared.f32 	%f88, [%r64];
	cvt.u64.u32 	%rd25, %r79;
	add.s64 	%rd26, %rd25, %rd5;
	shl.b64 	%rd27, %rd26, 2;
	add.s64 	%rd28, %rd2, %rd27;
	ld.global.nc.f32 	%f89, [%rd28];
	sub.f32 	%f90, %f88, %f89;
	fma.rn.f32 	%f91, %f90, %f90, %f177;
	ld.shared.f32 	%f92, [%r64+1024];
	ld.global.nc.f32 	%f93, [%rd28+1024];
	sub.f32 	%f94, %f92, %f93;
	fma.rn.f32 	%f95, %f94, %f94, %f91;
	ld.shared.f32 	%f96, [%r64+2048];
	ld.global.nc.f32 	%f97, [%rd28+2048];
	sub.f32 	%f98, %f96, %f97;
	fma.rn.f32 	%f99, %f98, %f98, %f95;
	ld.shared.f32 	%f100, [%r64+3072];
	ld.global.nc.f32 	%f101, [%rd28+3072];
	sub.f32 	%f102, %f100, %f101;
	fma.rn.f32 	%f103, %f102, %f102, %f99;
	ld.shared.f32 	%f104, [%r64+4096];
	ld.global.nc.f32 	%f105, [%rd28+4096];
	sub.f32 	%f106, %f104, %f105;
	fma.rn.f32 	%f107, %f106, %f106, %f103;
	ld.shared.f32 	%f108, [%r64+5120];
	ld.global.nc.f32 	%f109, [%rd28+5120];
	sub.f32 	%f110, %f108, %f109;
	fma.rn.f32 	%f111, %f110, %f110, %f107;
	ld.shared.f32 	%f112, [%r64+6144];
	ld.global.nc.f32 	%f113, [%rd28+6144];
	sub.f32 	%f114, %f112, %f113;
	fma.rn.f32 	%f115, %f114, %f114, %f111;
	ld.shared.f32 	%f116, [%r64+7168];
	ld.global.nc.f32 	%f117, [%rd28+7168];
	sub.f32 	%f118, %f116, %f117;
	fma.rn.f32 	%f177, %f118, %f118, %f115;
	add.s32 	%r79, %r79, 2048;
$L__BB3_17:
	setp.eq.s32 	%p13, %r18, 0;
	@%p13 bra 	$L__BB3_24;
	setp.lt.u32 	%p14, %r19, 3;
	@%p14 bra 	$L__BB3_20;
	shl.b32 	%r65, %r79, 2;
	mov.u32 	%r66, s;
	add.s32 	%r67, %r66, %r65;
	ld.shared.f32 	%f120, [%r67];
	cvt.u64.u32 	%rd29, %r79;
	add.s64 	%rd30, %rd29, %rd5;
	shl.b64 	%rd31, %rd30, 2;
	add.s64 	%rd32, %rd2, %rd31;
	ld.global.nc.f32 	%f121, [%rd32];
	sub.f32 	%f122, %f120, %f121;
	fma.rn.f32 	%f123, %f122, %f122, %f177;
	ld.shared.f32 	%f124, [%r67+1024];
	ld.global.nc.f32 	%f125, [%rd32+1024];
	sub.f32 	%f126, %f124, %f125;
	fma.rn.f32 	%f127, %f126, %f126, %f123;
	ld.shared.f32 	%f128, [%r67+2048];
	ld.global.nc.f32 	%f129, [%rd32+2048];
	sub.f32 	%f130, %f128, %f129;
	fma.rn.f32 	%f131, %f130, %f130, %f127;
	ld.shared.f32 	%f132, [%r67+3072];
	ld.global.nc.f32 	%f133, [%rd32+3072];
	sub.f32 	%f134, %f132, %f133;
	fma.rn.f32 	%f177, %f134, %f134, %f131;
	add.s32 	%r79, %r79, 1024;
$L__BB3_20:
	setp.eq.s32 	%p15, %r20, 0;
	@%p15 bra 	$L__BB3_24;
	setp.eq.s32 	%p16, %r20, 1;
	shl.b32 	%r68, %r79, 2;
	mov.u32 	%r69, s;
	add.s32 	%r35, %r69, %r68;
	ld.shared.f32 	%f135, [%r35];
	cvt.u64.u32 	%rd33, %r79;
	add.s64 	%rd34, %rd33, %rd5;
	shl.b64 	%rd35, %rd34, 2;
	add.s64 	%rd9, %rd2, %rd35;
	ld.global.nc.f32 	%f136, [%rd9];
	sub.f32 	%f137, %f135, %f136;
	fma.rn.f32 	%f177, %f137, %f137, %f177;
	@%p16 bra 	$L__BB3_24;
	setp.eq.s32 	%p17, %r20, 2;
	ld.shared.f32 	%f138, [%r35+1024];
	ld.global.nc.f32 	%f139, [%rd9+1024];
	sub.f32 	%f140, %f138, %f139;
	fma.rn.f32 	%f177, %f140, %f140, %f177;
	@%p17 bra 	$L__BB3_24;
	ld.shared.f32 	%f141, [%r35+2048];
	ld.global.nc.f32 	%f142, [%rd9+2048];
	sub.f32 	%f143, %f141, %f142;
	fma.rn.f32 	%f177, %f143, %f143, %f177;
$L__BB3_24:
	setp.gt.u32 	%p18, %r2, 127;
	st.shared.f32 	[%r13], %f177;
	bar.sync 	0;
	@%p18 bra 	$L__BB3_26;
	ld.shared.f32 	%f144, [%r13+512];
	ld.shared.f32 	%f145, [%r13];
	add.f32 	%f146, %f144, %f145;
	st.shared.f32 	[%r13], %f146;
$L__BB3_26:
	setp.gt.u32 	%p19, %r2, 63;
	bar.sync 	0;
	@%p19 bra 	$L__BB3_28;
	ld.shared.f32 	%f147, [%r13+256];
	ld.shared.f32 	%f148, [%r13];
	add.f32 	%f149, %f147, %f148;
	st.shared.f32 	[%r13], %f149;
$L__BB3_28:
	setp.gt.u32 	%p20, %r2, 31;
	bar.sync 	0;
	@%p20 bra 	$L__BB3_31;
	setp.ne.s32 	%p21, %r2, 0;
	ld.volatile.shared.f32 	%f150, [%r13+128];
	ld.volatile.shared.f32 	%f151, [%r13];
	add.f32 	%f152, %f150, %f151;
	st.volatile.shared.f32 	[%r13], %f152;
	ld.volatile.shared.f32 	%f153, [%r13+64];
	ld.volatile.shared.f32 	%f154, [%r13];
	add.f32 	%f155, %f153, %f154;
	st.volatile.shared.f32 	[%r13], %f155;
	ld.volatile.shared.f32 	%f156, [%r13+32];
	ld.volatile.shared.f32 	%f157, [%r13];
	add.f32 	%f158, %f156, %f157;
	st.volatile.shared.f32 	[%r13], %f158;
	ld.volatile.shared.f32 	%f159, [%r13+16];
	ld.volatile.shared.f32 	%f160, [%r13];
	add.f32 	%f161, %f159, %f160;
	st.volatile.shared.f32 	[%r13], %f161;
	ld.volatile.shared.f32 	%f162, [%r13+8];
	ld.volatile.shared.f32 	%f163, [%r13];
	add.f32 	%f164, %f162, %f163;
	st.volatile.shared.f32 	[%r13], %f164;
	ld.volatile.shared.f32 	%f165, [%r13+4];
	ld.volatile.shared.f32 	%f166, [%r13];
	add.f32 	%f167, %f165, %f166;
	st.volatile.shared.f32 	[%r13], %f167;
	@%p21 bra 	$L__BB3_31;
	ld.shared.f32 	%f168, [%r12];
	sqrt.rn.f32 	%f169, %f168;
	add.s32 	%r70, %r75, %r14;
	mul.wide.u32 	%rd36, %r70, 4;
	add.s64 	%rd37, %rd4, %rd36;
	st.global.f32 	[%rd37], %f169;
$L__BB3_31:
	bar.sync 	0;
	add.s32 	%r75, %r75, 1;
	setp.ne.s32 	%p22, %r75, %r37;
	@%p22 bra 	$L__BB3_10;
$L__BB3_32:
	ret;

}
	// .globl	_Z28euclidean_strategy5_templateILi512EEvPKfS1_Pfiii
.visible .entry _Z28euclidean_strategy5_templateILi512EEvPKfS1_Pfiii(
	.param .u64 .ptr .align 1 _Z28euclidean_strategy5_templateILi512EEvPKfS1_Pfiii_param_0,
	.param .u64 .ptr .align 1 _Z28euclidean_strategy5_templateILi512EEvPKfS1_Pfiii_param_1,
	.param .u64 .ptr .align 1 _Z28euclidean_strategy5_templateILi512EEvPKfS1_Pfiii_param_2,
	.param .u32 _Z28euclidean_strategy5_templateILi512EEvPKfS1_Pfiii_param_3,
	.param .u32 _Z28euclidean_strategy5_templateILi512EEvPKfS1_Pfiii_param_4,
	.param .u32 _Z28euclidean_strategy5_templateILi512EEvPKfS1_Pfiii_param_5
)
{
	.reg .pred 	%p<24>;
	.reg .b32 	%r<82>;
	.reg .b32 	%f<181>;
	.reg .b64 	%rd<39>;

	ld.param.u64 	%rd11, [_Z28euclidean_strategy5_templateILi512EEvPKfS1_Pfiii_param_0];
	ld.param.u64 	%rd12, [_Z28euclidean_strategy5_templateILi512EEvPKfS1_Pfiii_param_1];
	ld.param.u64 	%rd10, [_Z28euclidean_strategy5_templateILi512EEvPKfS1_Pfiii_param_2];
	ld.param.u32 	%r39, [_Z28euclidean_strategy5_templateILi512EEvPKfS1_Pfiii_param_3];
	ld.param.u32 	%r37, [_Z28euclidean_strategy5_templateILi512EEvPKfS1_Pfiii_param_4];
	ld.param.u32 	%r38, [_Z28euclidean_strategy5_templateILi512EEvPKfS1_Pfiii_param_5];
	cvta.to.global.u64 	%rd1, %rd11;
	cvta.to.global.u64 	%rd2, %rd12;
	mov.u32 	%r1, %ctaid.x;
	setp.ge.s32 	%p1, %r1, %r39;
	@%p1 bra 	$L__BB4_34;
	mul.lo.s32 	%r40, %r38, %r1;
	cvt.s64.s32 	%rd3, %r40;
	mov.u32 	%r2, %tid.x;
	setp.ge.s32 	%p2, %r2, %r38;
	@%p2 bra 	$L__BB4_8;
	not.b32 	%r41, %r2;
	add.s32 	%r3, %r38, %r41;
	and.b32  	%r42, %r3, 1536;
	setp.eq.s32 	%p3, %r42, 1536;
	mov.u32 	%r73, %r2;
	@%p3 bra 	$L__BB4_5;
	shr.u32 	%r44, %r3, 9;
	add.s32 	%r45, %r44, 1;
	and.b32  	%r4, %r45, 3;
	mov.b32 	%r72, 0;
	mov.u32 	%r47, s;
	mov.u32 	%r73, %r2;
$L__BB4_4:
	.pragma "nounroll";
	cvt.u64.u32 	%rd13, %r73;
	add.s64 	%rd14, %rd13, %rd3;
	shl.b64 	%rd15, %rd14, 2;
	add.s64 	%rd16, %rd1, %rd15;
	ld.global.nc.f32 	%f15, [%rd16];
	shl.b32 	%r46, %r73, 2;
	add.s32 	%r48, %r47, %r46;
	st.shared.f32 	[%r48], %f15;
	add.s32 	%r73, %r73, 512;
	add.s32 	%r72, %r72, 1;
	setp.ne.s32 	%p4, %r72, %r4;
	@%p4 bra 	$L__BB4_4;
$L__BB4_5:
	setp.lt.u32 	%p5, %r3, 1536;
	@%p5 bra 	$L__BB4_8;
	mov.u32 	%r50, s;
$L__BB4_7:
	cvt.u64.u32 	%rd17, %r73;
	add.s64 	%rd18, %rd17, %rd3;
	shl.b64 	%rd19, %rd18, 2;
	add.s64 	%rd20, %rd1, %rd19;
	ld.global.nc.f32 	%f16, [%rd20];
	shl.b32 	%r49, %r73, 2;
	add.s32 	%r51, %r50, %r49;
	st.shared.f32 	[%r51], %f16;
	ld.global.nc.f32 	%f17, [%rd20+2048];
	st.shared.f32 	[%r51+2048], %f17;
	ld.global.nc.f32 	%f18, [%rd20+4096];
	st.shared.f32 	[%r51+4096], %f18;
	ld.global.nc.f32 	%f19, [%rd20+6144];
	st.shared.f32 	[%r51+6144], %f19;
	add.s32 	%r73, %r73, 2048;
	setp.lt.s32 	%p6, %r73, %r38;
	@%p6 bra 	$L__BB4_7;
$L__BB4_8:
	bar.sync 	0;
	setp.lt.s32 	%p7, %r37, 1;
	@%p7 bra 	$L__BB4_34;
	shl.b32 	%r53, %r38, 2;
	mov.u32 	%r54, s;
	add.s32 	%r12, %r54, %r53;
	shl.b32 	%r55, %r2, 2;
	add.s32 	%r13, %r12, %r55;
	mul.lo.s32 	%r14, %r37, %r1;
	not.b32 	%r56, %r2;
	add.s32 	%r15, %r38, %r56;
	shr.u32 	%r57, %r15, 9;
	add.s32 	%r58, %r57, 1;
	and.b32  	%r16, %r58, 15;
	add.s32 	%r17, %r16, -1;
	and.b32  	%r18, %r58, 7;
	add.s32 	%r19, %r18, -1;
	and.b32  	%r20, %r58, 3;
	and.b32  	%r59, %r58, 16777200;
	neg.s32 	%r21, %r59;
	add.s32 	%r60, %r55, %r54;
	add.s32 	%r22, %r60, 16384;
	cvta.to.global.u64 	%rd4, %rd10;
	mov.b32 	%r75, 0;
	cvt.u64.u32 	%rd21, %r2;
$L__BB4_10:
	setp.ge.s32 	%p8, %r2, %r38;
	mul.lo.s32 	%r61, %r75, %r38;
	cvt.s64.s32 	%rd5, %r61;
	mov.f32 	%f180, 0f00000000;
	@%p8 bra 	$L__BB4_24;
	setp.lt.u32 	%p9, %r15, 7680;
	mov.f32 	%f180, 0f00000000;
	mov.u32 	%r79, %r2;
	@%p9 bra 	$L__BB4_14;
	add.s64 	%rd22, %rd21, %rd5;
	shl.b64 	%rd23, %rd22, 2;
	add.s64 	%rd24, %rd2, %rd23;
	add.s64 	%rd38, %rd24, 16384;
	mov.f32 	%f180, 0f00000000;
	mov.u32 	%r76, %r22;
	mov.u32 	%r77, %r21;
	mov.u32 	%r79, %r2;
$L__BB4_13:
	.pragma "nounroll";
	ld.shared.f32 	%f24, [%r76+-16384];
	ld.global.nc.f32 	%f25, [%rd38+-16384];
	sub.f32 	%f26, %f24, %f25;
	fma.rn.f32 	%f27, %f26, %f26, %f180;
	ld.shared.f32 	%f28, [%r76+-14336];
	ld.global.nc.f32 	%f29, [%rd38+-14336];
	sub.f32 	%f30, %f28, %f29;
	fma.rn.f32 	%f31, %f30, %f30, %f27;
	ld.shared.f32 	%f32, [%r76+-12288];
	ld.global.nc.f32 	%f33, [%rd38+-12288];
	sub.f32 	%f34, %f32, %f33;
	fma.rn.f32 	%f35, %f34, %f34, %f31;
	ld.shared.f32 	%f36, [%r76+-10240];
	ld.global.nc.f32 	%f37, [%rd38+-10240];
	sub.f32 	%f38, %f36, %f37;
	fma.rn.f32 	%f39, %f38, %f38, %f35;
	ld.shared.f32 	%f40, [%r76+-8192];
	ld.global.nc.f32 	%f41, [%rd38+-8192];
	sub.f32 	%f42, %f40, %f41;
	fma.rn.f32 	%f43, %f42, %f42, %f39;
	ld.shared.f32 	%f44, [%r76+-6144];
	ld.global.nc.f32 	%f45, [%rd38+-6144];
	sub.f32 	%f46, %f44, %f45;
	fma.rn.f32 	%f47, %f46, %f46, %f43;
	ld.shared.f32 	%f48, [%r76+-4096];
	ld.global.nc.f32 	%f49, [%rd38+-4096];
	sub.f32 	%f50, %f48, %f49;
	fma.rn.f32 	%f51, %f50, %f50, %f47;
	ld.shared.f32 	%f52, [%r76+-2048];
	ld.global.nc.f32 	%f53, [%rd38+-2048];
	sub.f32 	%f54, %f52, %f53;
	fma.rn.f32 	%f55, %f54, %f54, %f51;
	ld.shared.f32 	%f56, [%r76];
	ld.global.nc.f32 	%f57, [%rd38];
	sub.f32 	%f58, %f56, %f57;
	fma.rn.f32 	%f59, %f58, %f58, %f55;
	ld.shared.f32 	%f60, [%r76+2048];
	ld.global.nc.f32 	%f61, [%rd38+2048];
	sub.f32 	%f62, %f60, %f61;
	fma.rn.f32 	%f63, %f62, %f62, %f59;
	ld.shared.f32 	%f64, [%r76+4096];
	ld.global.nc.f32 	%f65, [%rd38+4096];
	sub.f32 	%f66, %f64, %f65;
	fma.rn.f32 	%f67, %f66, %f66, %f63;
	ld.shared.f32 	%f68, [%r76+6144];
	ld.global.nc.f32 	%f69, [%rd38+6144];
	sub.f32 	%f70, %f68, %f69;
	fma.rn.f32 	%f71, %f70, %f70, %f67;
	ld.shared.f32 	%f72, [%r76+8192];
	ld.global.nc.f32 	%f73, [%rd38+8192];
	sub.f32 	%f74, %f72, %f73;
	fma.rn.f32 	%f75, %f74, %f74, %f71;
	ld.shared.f32 	%f76, [%r76+10240];
	ld.global.nc.f32 	%f77, [%rd38+10240];
	sub.f32 	%f78, %f76, %f77;
	fma.rn.f32 	%f79, %f78, %f78, %f75;
	ld.shared.f32 	%f80, [%r76+12288];
	ld.global.nc.f32 	%f81, [%rd38+12288];
	sub.f32 	%f82, %f80, %f81;
	fma.rn.f32 	%f83, %f82, %f82, %f79;
	ld.shared.f32 	%f84, [%r76+14336];
	ld.global.nc.f32 	%f85, [%rd38+14336];
	sub.f32 	%f86, %f84, %f85;
	fma.rn.f32 	%f180, %f86, %f86, %f83;
	add.s32 	%r79, %r79, 8192;
	add.s32 	%r77, %r77, 16;
	add.s32 	%r76, %r76, 32768;
	add.s64 	%rd38, %rd38, 32768;
	setp.ne.s32 	%p10, %r77, 0;
	@%p10 bra 	$L__BB4_13;
$L__BB4_14:
	setp.eq.s32 	%p11, %r16, 0;
	@%p11 bra 	$L__BB4_24;
	setp.lt.u32 	%p12, %r17, 7;
	@%p12 bra 	$L__BB4_17;
	shl.b32 	%r62, %r79, 2;
	mov.u32 	%r63, s;
	add.s32 	%r64, %r63, %r62;
	ld.shared.f32 	%f88, [%r64];
	cvt.u64.u32 	%rd25, %r79;
	add.s64 	%rd26, %rd25, %rd5;
	shl.b64 	%rd27, %rd26, 2;
	add.s64 	%rd28, %rd2, %rd27;
	ld.global.nc.f32 	%f89, [%rd28];
	sub.f32 	%f90, %f88, %f89;
	fma.rn.f32 	%f91, %f90, %f90, %f180;
	ld.shared.f32 	%f92, [%r64+2048];
	ld.global.nc.f32 	%f93, [%rd28+2048];
	sub.f32 	%f94, %f92, %f93;
	fma.rn.f32 	%f95, %f94, %f94, %f91;
	ld.shared.f32 	%f96, [%r64+4096];
	ld.global.nc.f32 	%f97, [%rd28+4096];
	sub.f32 	%f98, %f96, %f97;
	fma.rn.f32 	%f99, %f98, %f98, %f95;
	ld.shared.f32 	%f100, [%r64+6144];
	ld.global.nc.f32 	%f101, [%rd28+6144];
	sub.f32 	%f102, %f100, %f101;
	fma.rn.f32 	%f103, %f102, %f102, %f99;
	ld.shared.f32 	%f104, [%r64+8192];
	ld.global.nc.f32 	%f105, [%rd28+8192];
	sub.f32 	%f106, %f104, %f105;
	fma.rn.f32 	%f107, %f106, %f106, %f103;
	ld.shared.f32 	%f108, [%r64+10240];
	ld.global.nc.f32 	%f109, [%rd28+10240];
	sub.f32 	%f110, %f108, %f109;
	fma.rn.f32 	%f111, %f110, %f110, %f107;
	ld.shared.f32 	%f112, [%r64+12288];
	ld.global.nc.f32 	%f113, [%rd28+12288];
	sub.f32 	%f114, %f112, %f113;
	fma.rn.f32 	%f115, %f114, %f114, %f111;
	ld.shared.f32 	%f116, [%r64+14336];
	ld.global.nc.f32 	%f117, [%rd28+14336];
	sub.f32 	%f118, %f116, %f117;
	fma.rn.f32 	%f180, %f118, %f118, %f115;
	add.s32 	%r79, %r79, 4096;
$L__BB4_17:
	setp.eq.s32 	%p13, %r18, 0;
	@%p13 bra 	$L__BB4_24;
	setp.lt.u32 	%p14, %r19, 3;
	@%p14 bra 	$L__BB4_20;
	shl.b32 	%r65, %r79, 2;
	mov.u32 	%r66, s;
	add.s32 	%r67, %r66, %r65;
	ld.shared.f32 	%f120, [%r67];
	cvt.u64.u32 	%rd29, %r79;
	add.s64 	%rd30, %rd29, %rd5;
	shl.b64 	%rd31, %rd30, 2;
	add.s64 	%rd32, %rd2, %rd31;
	ld.global.nc.f32 	%f121, [%rd32];
	sub.f32 	%f122, %f120, %f121;
	fma.rn.f32 	%f123, %f122, %f122, %f180;
	ld.shared.f32 	%f124, [%r67+2048];
	ld.global.nc.f32 	%f125, [%rd32+2048];
	sub.f32 	%f126, %f124, %f125;
	fma.rn.f32 	%f127, %f126, %f126, %f123;
	ld.shared.f32 	%f128, [%r67+4096];
	ld.global.nc.f32 	%f129, [%rd32+4096];
	sub.f32 	%f130, %f128, %f129;
	fma.rn.f32 	%f131, %f130, %f130, %f127;
	ld.shared.f32 	%f132, [%r67+6144];
	ld.global.nc.f32 	%f133, [%rd32+6144];
	sub.f32 	%f134, %f132, %f133;
	fma.rn.f32 	%f180, %f134, %f134, %f131;
	add.s32 	%r79, %r79, 2048;
$L__BB4_20:
	setp.eq.s32 	%p15, %r20, 0;
	@%p15 bra 	$L__BB4_24;
	setp.eq.s32 	%p16, %r20, 1;
	shl.b32 	%r68, %r79, 2;
	mov.u32 	%r69, s;
	add.s32 	%r35, %r69, %r68;
	ld.shared.f32 	%f135, [%r35];
	cvt.u64.u32 	%rd33, %r79;
	add.s64 	%rd34, %rd33, %rd5;
	shl.b64 	%rd35, %rd34, 2;
	add.s64 	%rd9, %rd2, %rd35;
	ld.global.nc.f32 	%f136, [%rd9];
	sub.f32 	%f137, %f135, %f136;
	fma.rn.f32 	%f180, %f137, %f137, %f180;
	@%p16 bra 	$L__BB4_24;
	setp.eq.s32 	%p17, %r20, 2;
	ld.shared.f32 	%f138, [%r35+2048];
	ld.global.nc.f32 	%f139, [%rd9+2048];
	sub.f32 	%f140, %f138, %f139;
	fma.rn.f32 	%f180, %f140, %f140, %f180;
	@%p17 bra 	$L__BB4_24;
	ld.shared.f32 	%f141, [%r35+4096];
	ld.global.nc.f32 	%f142, [%rd9+4096];
	sub.f32 	%f143, %f141, %f142;
	fma.rn.f32 	%f180, %f143, %f143, %f180;
$L__BB4_24:
	setp.gt.u32 	%p18, %r2, 255;
	st.shared.f32 	[%r13], %f180;
	bar.sync 	0;
	@%p18 bra 	$L__BB4_26;
	ld.shared.f32 	%f144, [%r13+1024];
	ld.shared.f32 	%f145, [%r13];
	add.f32 	%f146, %f144, %f145;
	st.shared.f32 	[%r13], %f146;
$L__BB4_26:
	setp.gt.u32 	%p19, %r2, 127;
	bar.sync 	0;
	@%p19 bra 	$L__BB4_28;
	ld.shared.f32 	%f147, [%r13+512];
	ld.shared.f32 	%f148, [%r13];
	add.f32 	%f149, %f147, %f148;
	st.shared.f32 	[%r13], %f149;
$L__BB4_28:
	setp.gt.u32 	%p20, %r2, 63;
	bar.sync 	0;
	@%p20 bra 	$L__BB4_30;
	ld.shared.f32 	%f150, [%r13+256];
	ld.shared.f32 	%f151, [%r13];
	add.f32 	%f152, %f150, %f151;
	st.shared.f32 	[%r13], %f152;
$L__BB4_30:
	setp.gt.u32 	%p21, %r2, 31;
	bar.sync 	0;
	@%p21 bra 	$L__BB4_33;
	setp.ne.s32 	%p22, %r2, 0;
	ld.volatile.shared.f32 	%f153, [%r13+128];
	ld.volatile.shared.f32 	%f154, [%r13];
	add.f32 	%f155, %f153, %f154;
	st.volatile.shared.f32 	[%r13], %f155;
	ld.volatile.shared.f32 	%f156, [%r13+64];
	ld.volatile.shared.f32 	%f157, [%r13];
	add.f32 	%f158, %f156, %f157;
	st.volatile.shared.f32 	[%r13], %f158;
	ld.volatile.shared.f32 	%f159, [%r13+32];
	ld.volatile.shared.f32 	%f160, [%r13];
	add.f32 	%f161, %f159, %f160;
	st.volatile.shared.f32 	[%r13], %f161;
	ld.volatile.shared.f32 	%f162, [%r13+16];
	ld.volatile.shared.f32 	%f163, [%r13];
	add.f32 	%f164, %f162, %f163;
	st.volatile.shared.f32 	[%r13], %f164;
	ld.volatile.shared.f32 	%f165, [%r13+8];
	ld.volatile.shared.f32 	%f166, [%r13];
	add.f32 	%f167, %f165, %f166;
	st.volatile.shared.f32 	[%r13], %f167;
	ld.volatile.shared.f32 	%f168, [%r13+4];
	ld.volatile.shared.f32 	%f169, [%r13];
	add.f32 	%f170, %f168, %f169;
	st.volatile.shared.f32 	[%r13], %f170;
	@%p22 bra 	$L__BB4_33;
	ld.shared.f32 	%f171, [%r12];
	sqrt.rn.f32 	%f172, %f171;
	add.s32 	%r70, %r75, %r14;
	mul.wide.u32 	%rd36, %r70, 4;
	add.s64 	%rd37, %rd4, %rd36;
	st.global.f32 	[%rd37], %f172;
$L__BB4_33:
	bar.sync 	0;
	add.s32 	%r75, %r75, 1;
	setp.ne.s32 	%p23, %r75, %r37;
	@%p23 bra 	$L__BB4_10;
$L__BB4_34:
	ret;

}
	// .globl	_Z28euclidean_strategy5_templateILi1024EEvPKfS1_Pfiii
.visible .entry _Z28euclidean_strategy5_templateILi1024EEvPKfS1_Pfiii(
	.param .u64 .ptr .align 1 _Z28euclidean_strategy5_templateILi1024EEvPKfS1_Pfiii_param_0,
	.param .u64 .ptr .align 1 _Z28euclidean_strategy5_templateILi1024EEvPKfS1_Pfiii_param_1,
	.param .u64 .ptr .align 1 _Z28euclidean_strategy5_templateILi1024EEvPKfS1_Pfiii_param_2,
	.param .u32 _Z28euclidean_strategy5_templateILi1024EEvPKfS1_Pfiii_param_3,
	.param .u32 _Z28euclidean_strategy5_templateILi1024EEvPKfS1_Pfiii_param_4,
	.param .u32 _Z28euclidean_strategy5_templateILi1024EEvPKfS1_Pfiii_param_5
)
{
	.reg .pred 	%p<25>;
	.reg .b32 	%r<82>;
	.reg .b32 	%f<184>;
	.reg .b64 	%rd<39>;

	ld.param.u64 	%rd11, [_Z28euclidean_strategy5_templateILi1024EEvPKfS1_Pfiii_param_0];
	ld.param.u64 	%rd12, [_Z28euclidean_strategy5_templateILi1024EEvPKfS1_Pfiii_param_1];
	ld.param.u64 	%rd10, [_Z28euclidean_strategy5_templateILi1024EEvPKfS1_Pfiii_param_2];
	ld.param.u32 	%r39, [_Z28euclidean_strategy5_templateILi1024EEvPKfS1_Pfiii_param_3];
	ld.param.u32 	%r37, [_Z28euclidean_strategy5_templateILi1024EEvPKfS1_Pfiii_param_4];
	ld.param.u32 	%r38, [_Z28euclidean_strategy5_templateILi1024EEvPKfS1_Pfiii_param_5];
	cvta.to.global.u64 	%rd1, %rd11;
	cvta.to.global.u64 	%rd2, %rd12;
	mov.u32 	%r1, %ctaid.x;
	setp.ge.s32 	%p1, %r1, %r39;
	@%p1 bra 	$L__BB5_36;
	mul.lo.s32 	%r40, %r38, %r1;
	cvt.s64.s32 	%rd3, %r40;
	mov.u32 	%r2, %tid.x;
	setp.ge.s32 	%p2, %r2, %r38;
	@%p2 bra 	$L__BB5_8;
	not.b32 	%r41, %r2;
	add.s32 	%r3, %r38, %r41;
	and.b32  	%r42, %r3, 3072;
	setp.eq.s32 	%p3, %r42, 3072;
	mov.u32 	%r73, %r2;
	@%p3 bra 	$L__BB5_5;
	shr.u32 	%r44, %r3, 10;
	add.s32 	%r45, %r44, 1;
	and.b32  	%r4, %r45, 3;
	mov.b32 	%r72, 0;
	mov.u32 	%r47, s;
	mov.u32 	%r73, %r2;
$L__BB5_4:
	.pragma "nounroll";
	cvt.u64.u32 	%rd13, %r73;
	add.s64 	%rd14, %rd13, %rd3;
	shl.b64 	%rd15, %rd14, 2;
	add.s64 	%rd16, %rd1, %rd15;
	ld.global.nc.f32 	%f15, [%rd16];
	shl.b32 	%r46, %r73, 2;
	add.s32 	%r48, %r47, %r46;
	st.shared.f32 	[%r48], %f15;
	add.s32 	%r73, %r73, 1024;
	add.s32 	%r72, %r72, 1;
	setp.ne.s32 	%p4, %r72, %r4;
	@%p4 bra 	$L__BB5_4;
$L__BB5_5:
	setp.lt.u32 	%p5, %r3, 3072;
	@%p5 bra 	$L__BB5_8;
	mov.u32 	%r50, s;
$L__BB5_7:
	cvt.u64.u32 	%rd17, %r73;
	add.s64 	%rd18, %rd17, %rd3;
	shl.b64 	%rd19, %rd18, 2;
	add.s64 	%rd20, %rd1, %rd19;
	ld.global.nc.f32 	%f16, [%rd20];
	shl.b32 	%r49, %r73, 2;
	add.s32 	%r51, %r50, %r49;
	st.shared.f32 	[%r51], %f16;
	ld.global.nc.f32 	%f17, [%rd20+4096];
	st.shared.f32 	[%r51+4096], %f17;
	ld.global.nc.f32 	%f18, [%rd20+8192];
	st.shared.f32 	[%r51+8192], %f18;
	ld.global.nc.f32 	%f19, [%rd20+12288];
	st.shared.f32 	[%r51+12288], %f19;
	add.s32 	%r73, %r73, 4096;
	setp.lt.s32 	%p6, %r73, %r38;
	@%p6 bra 	$L__BB5_7;
$L__BB5_8:
	bar.sync 	0;
	setp.lt.s32 	%p7, %r37, 1;
	@%p7 bra 	$L__BB5_36;
	shl.b32 	%r53, %r38, 2;
	mov.u32 	%r54, s;
	add.s32 	%r12, %r54, %r53;
	shl.b32 	%r55, %r2, 2;
	add.s32 	%r13, %r12, %r55;
	mul.lo.s32 	%r14, %r37, %r1;
	not.b32 	%r56, %r2;
	add.s32 	%r15, %r38, %r56;
	shr.u32 	%r57, %r15, 10;
	add.s32 	%r58, %r57, 1;
	and.b32  	%r16, %r58, 15;
	add.s32 	%r17, %r16, -1;
	and.b32  	%r18, %r58, 7;
	add.s32 	%r19, %r18, -1;
	and.b32  	%r20, %r58, 3;
	and.b32  	%r59, %r58, 8388592;
	neg.s32 	%r21, %r59;
	add.s32 	%r60, %r55, %r54;
	add.s32 	%r22, %r60, 32768;
	cvta.to.global.u64 	%rd4, %rd10;
	mov.b32 	%r75, 0;
	cvt.u64.u32 	%rd21, %r2;
$L__BB5_10:
	setp.ge.s32 	%p8, %r2, %r38;
	mul.lo.s32 	%r61, %r75, %r38;
	cvt.s64.s32 	%rd5, %r61;
	mov.f32 	%f183, 0f00000000;
	@%p8 bra 	$L__BB5_24;
	setp.lt.u32 	%p9, %r15, 15360;
	mov.f32 	%f183, 0f00000000;
	mov.u32 	%r79, %r2;
	@%p9 bra 	$L__BB5_14;
	add.s64 	%rd22, %rd21, %rd5;
	shl.b64 	%rd23, %rd22, 2;
	add.s64 	%rd24, %rd2, %rd23;
	add.s64 	%rd38, %rd24, 32768;
	mov.f32 	%f183, 0f00000000;
	mov.u32 	%r76, %r22;
	mov.u32 	%r77, %r21;
	mov.u32 	%r79, %r2;
$L__BB5_13:
	.pragma "nounroll";
	ld.shared.f32 	%f24, [%r76+-32768];
	ld.global.nc.f32 	%f25, [%rd38+-32768];
	sub.f32 	%f26, %f24, %f25;
	fma.rn.f32 	%f27, %f26, %f26, %f183;
	ld.shared.f32 	%f28, [%r76+-28672];
	ld.global.nc.f32 	%f29, [%rd38+-28672];
	sub.f32 	%f30, %f28, %f29;
	fma.rn.f32 	%f31, %f30, %f30, %f27;
	ld.shared.f32 	%f32, [%r76+-24576];
	ld.global.nc.f32 	%f33, [%rd38+-24576];
	sub.f32 	%f34, %f32, %f33;
	fma.rn.f32 	%f35, %f34, %f34, %f31;
	ld.shared.f32 	%f36, [%r76+-20480];
	ld.global.nc.f32 	%f37, [%rd38+-20480];
	sub.f32 	%f38, %f36, %f37;
	fma.rn.f32 	%f39, %f38, %f38, %f35;
	ld.shared.f32 	%f40, [%r76+-16384];
	ld.global.nc.f32 	%f41, [%rd38+-16384];
	sub.f32 	%f42, %f40, %f41;
	fma.rn.f32 	%f43, %f42, %f42, %f39;
	ld.shared.f32 	%f44, [%r76+-12288];
	ld.global.nc.f32 	%f45, [%rd38+-12288];
	sub.f32 	%f46, %f44, %f45;
	fma.rn.f32 	%f47, %f46, %f46, %f43;
	ld.shared.f32 	%f48, [%r76+-8192];
	ld.global.nc.f32 	%f49, [%rd38+-8192];
	sub.f32 	%f50, %f48, %f49;
	fma.rn.f32 	%f51, %f50, %f50, %f47;
	ld.shared.f32 	%f52, [%r76+-4096];
	ld.global.nc.f32 	%f53, [%rd38+-4096];
	sub.f32 	%f54, %f52, %f53;
	fma.rn.f32 	%f55, %f54, %f54, %f51;
	ld.shared.f32 	%f56, [%r76];
	ld.global.nc.f32 	%f57, [%rd38];
	sub.f32 	%f58, %f56, %f57;
	fma.rn.f32 	%f59, %f58, %f58, %f55;
	ld.shared.f32 	%f60, [%r76+4096];
	ld.global.nc.f32 	%f61, [%rd38+4096];
	sub.f32 	%f62, %f60, %f61;
	fma.rn.f32 	%f63, %f62, %f62, %f59;
	ld.shared.f32 	%f64, [%r76+8192];
	ld.global.nc.f32 	%f65, [%rd38+8192];
	sub.f32 	%f66, %f64, %f65;
	fma.rn.f32 	%f67, %f66, %f66, %f63;
	ld.shared.f32 	%f68, [%r76+12288];
	ld.global.nc.f32 	%f69, [%rd38+12288];
	sub.f32 	%f70, %f68, %f69;
	fma.rn.f32 	%f71, %f70, %f70, %f67;
	ld.shared.f32 	%f72, [%r76+16384];
	ld.global.nc.f32 	%f73, [%rd38+16384];
	sub.f32 	%f74, %f72, %f73;
	fma.rn.f32 	%f75, %f74, %f74, %f71;
	ld.shared.f32 	%f76, [%r76+20480];
	ld.global.nc.f32 	%f77, [%rd38+20480];
	sub.f32 	%f78, %f76, %f77;
	fma.rn.f32 	%f79, %f78, %f78, %f75;
	ld.shared.f32 	%f80, [%r76+24576];
	ld.global.nc.f32 	%f81, [%rd38+24576];
	sub.f32 	%f82, %f80, %f81;
	fma.rn.f32 	%f83, %f82, %f82, %f79;
	ld.shared.f32 	%f84, [%r76+28672];
	ld.global.nc.f32 	%f85, [%rd38+28672];
	sub.f32 	%f86, %f84, %f85;
	fma.rn.f32 	%f183, %f86, %f86, %f83;
	add.s32 	%r79, %r79, 16384;
	add.s32 	%r77, %r77, 16;
	add.s32 	%r76, %r76, 65536;
	add.s64 	%rd38, %rd38, 65536;
	setp.ne.s32 	%p10, %r77, 0;
	@%p10 bra 	$L__BB5_13;
$L__BB5_14:
	setp.eq.s32 	%p11, %r16, 0;
	@%p11 bra 	$L__BB5_24;
	setp.lt.u32 	%p12, %r17, 7;
	@%p12 bra 	$L__BB5_17;
	shl.b32 	%r62, %r79, 2;
	mov.u32 	%r63, s;
	add.s32 	%r64, %r63, %r62;
	ld.shared.f32 	%f88, [%r64];
	cvt.u64.u32 	%rd25, %r79;
	add.s64 	%rd26, %rd25, %rd5;
	shl.b64 	%rd27, %rd26, 2;
	add.s64 	%rd28, %rd2, %rd27;
	ld.global.nc.f32 	%f89, [%rd28];
	sub.f32 	%f90, %f88, %f89;
	fma.rn.f32 	%f91, %f90, %f90, %f183;
	ld.shared.f32 	%f92, [%r64+4096];
	ld.global.nc.f32 	%f93, [%rd28+4096];
	sub.f32 	%f94, %f92, %f93;
	fma.rn.f32 	%f95, %f94, %f94, %f91;
	ld.shared.f32 	%f96, [%r64+8192];
	ld.global.nc.f32 	%f97, [%rd28+8192];
	sub.f32 	%f98, %f96, %f97;
	fma.rn.f32 	%f99, %f98, %f98, %f95;
	ld.shared.f32 	%f100, [%r64+12288];
	ld.global.nc.f32 	%f101, [%rd28+12288];
	sub.f32 	%f102, %f100, %f101;
	fma.rn.f32 	%f103, %f102, %f102, %f99;
	ld.shared.f32 	%f104, [%r64+16384];
	ld.global.nc.f32 	%f105, [%rd28+16384];
	sub.f32 	%f106, %f104, %f105;
	fma.rn.f32 	%f107, %f106, %f106, %f103;
	ld.shared.f32 	%f108, [%r64+20480];
	ld.global.nc.f32 	%f109, [%rd28+20480];
	sub.f32 	%f110, %f108, %f109;
	fma.rn.f32 	%f111, %f110, %f110, %f107;
	ld.shared.f32 	%f112, [%r64+24576];
	ld.global.nc.f32 	%f113, [%rd28+24576];
	sub.f32 	%f114, %f112, %f113;
	fma.rn.f32 	%f115, %f114, %f114, %f111;
	ld.shared.f32 	%f116, [%r64+28672];
	ld.global.nc.f32 	%f117, [%rd28+28672];
	sub.f32 	%f118, %f116, %f117;
	fma.rn.f32 	%f183, %f118, %f118, %f115;
	add.s32 	%r79, %r79, 8192;
$L__BB5_17:
	setp.eq.s32 	%p13, %r18, 0;
	@%p13 bra 	$L__BB5_24;
	setp.lt.u32 	%p14, %r19, 3;
	@%p14 bra 	$L__BB5_20;
	shl.b32 	%r65, %r79, 2;
	mov.u32 	%r66, s;
	add.s32 	%r67, %r66, %r65;
	ld.shared.f32 	%f120, [%r67];
	cvt.u64.u32 	%rd29, %r79;
	add.s64 	%rd30, %rd29, %rd5;
	shl.b64 	%rd31, %rd30, 2;
	add.s64 	%rd32, %rd2, %rd31;
	ld.global.nc.f32 	%f121, [%rd32];
	sub.f32 	%f122, %f120, %f121;
	fma.rn.f32 	%f123, %f122, %f122, %f183;
	ld.shared.f32 	%f124, [%r67+4096];
	ld.global.nc.f32 	%f125, [%rd32+4096];
	sub.f32 	%f126, %f124, %f125;
	fma.rn.f32 	%f127, %f126, %f126, %f123;
	ld.shared.f32 	%f128, [%r67+8192];
	ld.global.nc.f32 	%f129, [%rd32+8192];
	sub.f32 	%f130, %f128, %f129;
	fma.rn.f32 	%f131, %f130, %f130, %f127;
	ld.shared.f32 	%f132, [%r67+12288];
	ld.global.nc.f32 	%f133, [%rd32+12288];
	sub.f32 	%f134, %f132, %f133;
	fma.rn.f32 	%f183, %f134, %f134, %f131;
	add.s32 	%r79, %r79, 4096;
$L__BB5_20:
	setp.eq.s32 	%p15, %r20, 0;
	@%p15 bra 	$L__BB5_24;
	setp.eq.s32 	%p16, %r20, 1;
	shl.b32 	%r68, %r79, 2;
	mov.u32 	%r69, s;
	add.s32 	%r35, %r69, %r68;
	ld.shared.f32 	%f135, [%r35];
	cvt.u64.u32 	%rd33, %r79;
	add.s64 	%rd34, %rd33, %rd5;
	shl.b64 	%rd35, %rd34, 2;
	add.s64 	%rd9, %rd2, %rd35;
	ld.global.nc.f32 	%f136, [%rd9];
	sub.f32 	%f137, %f135, %f136;
	fma.rn.f32 	%f183, %f137, %f137, %f183;
	@%p16 bra 	$L__BB5_24;
	setp.eq.s32 	%p17, %r20, 2;
	ld.shared.f32 	%f138, [%r35+4096];
	ld.global.nc.f32 	%f139, [%rd9+4096];
	sub.f32 	%f140, %f138, %f139;
	fma.rn.f32 	%f183, %f140, %f140, %f183;
	@%p17 bra 	$L__BB5_24;
	ld.shared.f32 	%f141, [%r35+8192];
	ld.global.nc.f32 	%f142, [%rd9+8192];
	sub.f32 	%f143, %f141, %f142;
	fma.rn.f32 	%f183, %f143, %f143, %f183;
$L__BB5_24:
	setp.gt.u32 	%p18, %r2, 511;
	st.shared.f32 	[%r13], %f183;
	bar.sync 	0;
	@%p18 bra 	$L__BB5_26;
	ld.shared.f32 	%f144, [%r13+2048];
	ld.shared.f32 	%f145, [%r13];
	add.f32 	%f146, %f144, %f145;
	st.shared.f32 	[%r13], %f146;
$L__BB5_26:
	setp.gt.u32 	%p19, %r2, 255;
	bar.sync 	0;
	@%p19 bra 	$L__BB5_28;
	ld.shared.f32 	%f147, [%r13+1024];
	ld.shared.f32 	%f148, [%r13];
	add.f32 	%f149, %f147, %f148;
	st.shared.f32 	[%r13], %f149;
$L__BB5_28:
	setp.gt.u32 	%p20, %r2, 127;
	bar.sync 	0;
	@%p20 bra 	$L__BB5_30;
	ld.shared.f32 	%f150, [%r13+512];
	ld.shared.f32 	%f151, [%r13];
	add.f32 	%f152, %f150, %f151;
	st.shared.f32 	[%r13], %f152;
$L__BB5_30:
	setp.gt.u32 	%p21, %r2, 63;
	bar.sync 	0;
	@%p21 bra 	$L__BB5_32;
	ld.shared.f32 	%f153, [%r13+256];
	ld.shared.f32 	%f154, [%r13];
	add.f32 	%f155, %f153, %f154;
	st.shared.f32 	[%r13], %f155;
$L__BB5_32:
	setp.gt.u32 	%p22, %r2, 31;
	bar.sync 	0;
	@%p22 bra 	$L__BB5_35;
	setp.ne.s32 	%p23, %r2, 0;
	ld.volatile.shared.f32 	%f156, [%r13+128];
	ld.volatile.shared.f32 	%f157, [%r13];
	add.f32 	%f158, %f156, %f157;
	st.volatile.shared.f32 	[%r13], %f158;
	ld.volatile.shared.f32 	%f159, [%r13+64];
	ld.volatile.shared.f32 	%f160, [%r13];
	add.f32 	%f161, %f159, %f160;
	st.volatile.shared.f32 	[%r13], %f161;
	ld.volatile.shared.f32 	%f162, [%r13+32];
	ld.volatile.shared.f32 	%f163, [%r13];
	add.f32 	%f164, %f162, %f163;
	st.volatile.shared.f32 	[%r13], %f164;
	ld.volatile.shared.f32 	%f165, [%r13+16];
	ld.volatile.shared.f32 	%f166, [%r13];
	add.f32 	%f167, %f165, %f166;
	st.volatile.shared.f32 	[%r13], %f167;
	ld.volatile.shared.f32 	%f168, [%r13+8];
	ld.volatile.shared.f32 	%f169, [%r13];
	add.f32 	%f170, %f168, %f169;
	st.volatile.shared.f32 	[%r13], %f170;
	ld.volatile.shared.f32 	%f171, [%r13+4];
	ld.volatile.shared.f32 	%f172, [%r13];
	add.f32 	%f173, %f171, %f172;
	st.volatile.shared.f32 	[%r13], %f173;
	@%p23 bra 	$L__BB5_35;
	ld.shared.f32 	%f174, [%r12];
	sqrt.rn.f32 	%f175, %f174;
	add.s32 	%r70, %r75, %r14;
	mul.wide.u32 	%rd36, %r70, 4;
	add.s64 	%rd37, %rd4, %rd36;
	st.global.f32 	[%rd37], %f175;
$L__BB5_35:
	bar.sync 	0;
	add.s32 	%r75, %r75, 1;
	setp.ne.s32 	%p24, %r75, %r37;
	@%p24 bra 	$L__BB5_10;
$L__BB5_36:
	ret;

}


// ===== COMPILED SASS (sm_100) =====

	.target	sm_100

	.elftype	@"ET_EXEC"


//--------------------- .note.nv.tkinfo           --------------------------
	.section	.note.nv.tkinfo,"",@"SHT_NOTE"
	.sectionflags	@"SHF_NOTE_NV_TKINFO"
	.tkinfo
        /*0018*/ 	.word	0x00000002
        /*0030*/ 	.string	""
        /*0030*/ 	.string	"ptxas"
        /*0030*/ 	.string	"Cuda compilation tools, release 13.0, V13.0.88"
        /*0030*/ 	.string	"Build cuda_13.0.r13.0/compiler.36424714_0"
        /*0030*/ 	.string	"-arch sm_100 -m 64 "



//--------------------- .note.nv.cuinfo           --------------------------
	.section	.note.nv.cuinfo,"",@"SHT_NOTE"
	.sectionflags	@"SHF_NOTE_NV_CUINFO"
        /*0018*/ 	.short	0x0002
        /*001a*/ 	.short	0x0064
        /*001c*/ 	.short	0x0082
	.zero		2


//--------------------- .nv.info                  --------------------------
	.section	.nv.info,"",@"SHT_CUDA_INFO"
	.align	4


	//----- nvinfo : EIATTR_REGCOUNT
	.align		4
        /*0000*/ 	.byte	0x04, 0x2f
        /*0002*/ 	.short	(.L_1 - .L_0)
	.align		4
.L_0:
        /*0004*/ 	.word	index@(_Z28euclidean_strategy5_templateILi32EEvPKfS1_Pfiii)
        /*0008*/ 	.word	0x00000020


	//----- nvinfo : EIATTR_FRAME_SIZE
	.align		4
.L_1:
        /*000c*/ 	.byte	0x04, 0x11
        /*000e*/ 	.short	(.L_3 - .L_2)
	.align		4
.L_2:
        /*0010*/ 	.word	index@($__internal_5_$__cuda_sm20_sqrt_rn_f32_slowpath)
        /*0014*/ 	.word	0x00000000


	//----- nvinfo : EIATTR_FRAME_SIZE
	.align		4
.L_3:
        /*0018*/ 	.byte	0x04, 0x11
        /*001a*/ 	.short	(.L_5 - .L_4)
	.align		4
.L_4:
        /*001c*/ 	.word	index@(_Z28euclidean_strategy5_templateILi32EEvPKfS1_Pfiii)
        /*0020*/ 	.word	0x00000000


	//----- nvinfo : EIATTR_REGCOUNT
	.align		4
.L_5:
        /*0024*/ 	.byte	0x04, 0x2f
        /*0026*/ 	.short	(.L_7 - .L_6)
	.align		4
.L_6:
        /*0028*/ 	.word	index@(_Z28euclidean_strategy5_templateILi64EEvPKfS1_Pfiii)
        /*002c*/ 	.word	0x00000020


	//----- nvinfo : EIATTR_FRAME_SIZE
	.align		4
.L_7:
        /*0030*/ 	.byte	0x04, 0x11
        /*0032*/ 	.short	(.L_9 - .L_8)
	.align		4
.L_8:
        /*0034*/ 	.word	index@($__internal_4_$__cuda_sm20_sqrt_rn_f32_slowpath)
        /*0038*/ 	.word	0x00000000


	//----- nvinfo : EIATTR_FRAME_SIZE
	.align		4
.L_9:
        /*003c*/ 	.byte	0x04, 0x11
        /*003e*/ 	.short	(.L_11 - .L_10)
	.align		4
.L_10:
        /*0040*/ 	.word	index@(_Z28euclidean_strategy5_templateILi64EEvPKfS1_Pfiii)
        /*0044*/ 	.word	0x00000000


	//----- nvinfo : EIATTR_REGCOUNT
	.align		4
.L_11:
        /*0048*/ 	.byte	0x04, 0x2f
        /*004a*/ 	.short	(.L_13 - .L_12)
	.align		4
.L_12:
        /*004c*/ 	.word	index@(_Z28euclidean_strategy5_templateILi128EEvPKfS1_Pfiii)
        /*0050*/ 	.word	0x00000020


	//----- nvinfo : EIATTR_FRAME_SIZE
	.align		4
.L_13:
        /*0054*/ 	.byte	0x04, 0x11
        /*0056*/ 	.short	(.L_15 - .L_14)
	.align		4
.L_14:
        /*0058*/ 	.word	index@($__internal_3_$__cuda_sm20_sqrt_rn_f32_slowpath)
        /*005c*/ 	.word	0x00000000


	//----- nvinfo : EIATTR_FRAME_SIZE
	.align		4
.L_15:
        /*0060*/ 	.byte	0x04, 0x11
        /*0062*/ 	.short	(.L_17 - .L_16)
	.align		4
.L_16:
        /*0064*/ 	.word	index@(_Z28euclidean_strategy5_templateILi128EEvPKfS1_Pfiii)
        /*0068*/ 	.word	0x00000000


	//----- nvinfo : EIATTR_REGCOUNT
	.align		4
.L_17:
        /*006c*/ 	.byte	0x04, 0x2f
        /*006e*/ 	.short	(.L_19 - .L_18)
	.align		4
.L_18:
        /*0070*/ 	.word	index@(_Z28euclidean_strategy5_templateILi256EEvPKfS1_Pfiii)
        /*0074*/ 	.word	0x00000020


	//----- nvinfo : EIATTR_FRAME_SIZE
	.align		4
.L_19:
        /*0078*/ 	.byte	0x04, 0x11
        /*007a*/ 	.short	(.L_21 - .L_20)
	.align		4
.L_20:
        /*007c*/ 	.word	index@($__internal_2_$__cuda_sm20_sqrt_rn_f32_slowpath)
        /*0080*/ 	.word	0x00000000


	//----- nvinfo : EIATTR_FRAME_SIZE
	.align		4
.L_21:
        /*0084*/ 	.byte	0x04, 0x11
        /*0086*/ 	.short	(.L_23 - .L_22)
	.align		4
.L_22:
        /*0088*/ 	.word	index@(_Z28euclidean_strategy5_templateILi256EEvPKfS1_Pfiii)
        /*008c*/ 	.word	0x00000000


	//----- nvinfo : EIATTR_REGCOUNT
	.align		4
.L_23:
        /*0090*/ 	.byte	0x04, 0x2f
        /*0092*/ 	.short	(.L_25 - .L_24)
	.align		4
.L_24:
        /*0094*/ 	.word	index@(_Z28euclidean_strategy5_templateILi512EEvPKfS1_Pfiii)
        /*0098*/ 	.word	0x00000020


	//----- nvinfo : EIATTR_FRAME_SIZE
	.align		4
.L_25:
        /*009c*/ 	.byte	0x04, 0x11
        /*009e*/ 	.short	(.L_27 - .L_26)
	.align		4
.L_26:
        /*00a0*/ 	.word	index@($__internal_1_$__cuda_sm20_sqrt_rn_f32_slowpath)
        /*00a4*/ 	.word	0x00000000


	//----- nvinfo : EIATTR_FRAME_SIZE
	.align		4
.L_27:
        /*00a8*/ 	.byte	0x04, 0x11
        /*00aa*/ 	.short	(.L_29 - .L_28)
	.align		4
.L_28:
        /*00ac*/ 	.word	index@(_Z28euclidean_strategy5_templateILi512EEvPKfS1_Pfiii)
        /*00b0*/ 	.word	0x00000000


	//----- nvinfo : EIATTR_REGCOUNT
	.align		4
.L_29:
        /*00b4*/ 	.byte	0x04, 0x2f
        /*00b6*/ 	.short	(.L_31 - .L_30)
	.align		4
.L_30:
        /*00b8*/ 	.word	index@(_Z28euclidean_strategy5_templateILi1024EEvPKfS1_Pfiii)
        /*00bc*/ 	.word	0x00000020


	//----- nvinfo : EIATTR_FRAME_SIZE
	.align		4
.L_31:
        /*00c0*/ 	.byte	0x04, 0x11
        /*00c2*/ 	.short	(.L_33 - .L_32)
	.align		4
.L_32:
        /*00c4*/ 	.word	index@($__internal_0_$__cuda_sm20_sqrt_rn_f32_slowpath)
        /*00c8*/ 	.word	0x00000000


	//----- nvinfo : EIATTR_FRAME_SIZE
	.align		4
.L_33:
        /*00cc*/ 	.byte	0x04, 0x11
        /*00ce*/ 	.short	(.L_35 - .L_34)
	.align		4
.L_34:
        /*00d0*/ 	.word	index@(_Z28euclidean_strategy5_templateILi1024EEvPKfS1_Pfiii)
        /*00d4*/ 	.word	0x00000000


	//----- nvinfo : EIATTR_MIN_STACK_SIZE
	.align		4
.L_35:
        /*00d8*/ 	.byte	0x04, 0x12
        /*00da*/ 	.short	(.L_37 - .L_36)
	.align		4
.L_36:
        /*00dc*/ 	.word	index@(_Z28euclidean_strategy5_templateILi1024EEvPKfS1_Pfiii)
        /*00e0*/ 	.word	0x00000000


	//----- nvinfo : EIATTR_MIN_STACK_SIZE
	.align		4
.L_37:
        /*00e4*/ 	.byte	0x04, 0x12
        /*00e6*/ 	.short	(.L_39 - .L_38)
	.align		4
.L_38:
        /*00e8*/ 	.word	index@(_Z28euclidean_strategy5_templateILi512EEvPKfS1_Pfiii)
        /*00ec*/ 	.word	0x00000000


	//----- nvinfo : EIATTR_MIN_STACK_SIZE
	.align		4
.L_39:
        /*00f0*/ 	.byte	0x04, 0x12
        /*00f2*/ 	.short	(.L_41 - .L_40)
	.align		4
.L_40:
        /*00f4*/ 	.word	index@(_Z28euclidean_strategy5_templateILi256EEvPKfS1_Pfiii)
        /*00f8*/ 	.word	0x00000000


	//----- nvinfo : EIATTR_MIN_STACK_SIZE
	.align		4
.L_41:
        /*00fc*/ 	.byte	0x04, 0x12
        /*00fe*/ 	.short	(.L_43 - .L_42)
	.align		4
.L_42:
        /*0100*/ 	.word	index@(_Z28euclidean_strategy5_templateILi128EEvPKfS1_Pfiii)
        /*0104*/ 	.word	0x00000000


	//----- nvinfo : EIATTR_MIN_STACK_SIZE
	.align		4
.L_43:
        /*0108*/ 	.byte	0x04, 0x12
        /*010a*/ 	.short	(.L_45 - .L_44)
	.align		4
.L_44:
        /*010c*/ 	.word	index@(_Z28euclidean_strategy5_templateILi64EEvPKfS1_Pfiii)
        /*0110*/ 	.word	0x00000000


	//----- nvinfo : EIATTR_MIN_STACK_SIZE
	.align		4
.L_45:
        /*0114*/ 	.byte	0x04, 0x12
        /*0116*/ 	.short	(.L_47 - .L_46)
	.align		4
.L_46:
        /*0118*/ 	.word	index@(_Z28euclidean_strategy5_templateILi32EEvPKfS1_Pfiii)
        /*011c*/ 	.word	0x00000000
.L_47:


//--------------------- .nv.compat                --------------------------
	.section	.nv.compat,"",@"SHT_CUDA_COMPAT_INFO"
	.align	4
        /*0000*/ 	.byte	0x02, 0x09, 0x00, 0x00, 0x02, 0x02, 0x01, 0x00, 0x02, 0x05, 0x05, 0x00, 0x03, 0x07, 0x01, 0x01
        /*0010*/ 	.byte	0x02, 0x03, 0x00, 0x00, 0x02, 0x06, 0x01, 0x00, 0x04, 0x0b, 0x08, 0x00, 0x01, 0x00, 0x00, 0x00
        /*0020*/ 	.byte	0x00, 0x00, 0x00, 0x00


//--------------------- .nv.info._Z28euclidean_strategy5_templateILi1024EEvPKfS1_Pfiii --------------------------
	.section	.nv.info._Z28euclidean_strategy5_templateILi1024EEvPKfS1_Pfiii,"",@"SHT_CUDA_INFO"
	.sectionflags	@""
	.align	4


	//----- nvinfo : EIATTR_CUDA_API_VERSION
	.align		4
        /*0000*/ 	.byte	0x04, 0x37
        /*0002*/ 	.short	(.L_49 - .L_48)
.L_48:
        /*0004*/ 	.word	0x00000082


	//----- nvinfo : EIATTR_KPARAM_INFO
	.align		4
.L_49:
        /*0008*/ 	.byte	0x04, 0x17
        /*000a*/ 	.short	(.L_51 - .L_50)
.L_50:
        /*000c*/ 	.word	0x00000000
        /*0010*/ 	.short	0x0005
        /*0012*/ 	.short	0x0020
        /*0014*/ 	.byte	0x00, 0xf0, 0x11, 0x00


	//----- nvinfo : EIATTR_KPARAM_INFO
	.align		4
.L_51:
        /*0018*/ 	.byte	0x04, 0x17
        /*001a*/ 	.short	(.L_53 - .L_52)
.L_52:
        /*001c*/ 	.word	0x00000000
        /*0020*/ 	.short	0x0004
        /*0022*/ 	.short	0x001c
        /*0024*/ 	.byte	0x00, 0xf0, 0x11, 0x00


	//----- nvinfo : EIATTR_KPARAM_INFO
	.align		4
.L_53:
        /*0028*/ 	.byte	0x04, 0x17
        /*002a*/ 	.short	(.L_55 - .L_54)
.L_54:
        /*002c*/ 	.word	0x00000000
        /*0030*/ 	.short	0x0003
        /*0032*/ 	.short	0x0018
        /*0034*/ 	.byte	0x00, 0xf0, 0x11, 0x00


	//----- nvinfo : EIATTR_KPARAM_INFO
	.align		4
.L_55:
        /*0038*/ 	.byte	0x04, 0x17
        /*003a*/ 	.short	(.L_57 - .L_56)
.L_56:
        /*003c*/ 	.word	0x00000000
        /*0040*/ 	.short	0x0002
        /*0042*/ 	.short	0x0010
        /*0044*/ 	.byte	0x00, 0xf5, 0x21, 0x00


	//----- nvinfo : EIATTR_KPARAM_INFO
	.align		4
.L_57:
        /*0048*/ 	.byte	0x04, 0x17
        /*004a*/ 	.short	(.L_59 - .L_58)
.L_58:
        /*004c*/ 	.word	0x00000000
        /*0050*/ 	.short	0x0001
        /*0052*/ 	.short	0x0008
        /*0054*/ 	.byte	0x00, 0xf5, 0x21, 0x00


	//----- nvinfo : EIATTR_KPARAM_INFO
	.align		4
.L_59:
        /*0058*/ 	.byte	0x04, 0x17
        /*005a*/ 	.short	(.L_61 - .L_60)
.L_60:
        /*005c*/ 	.word	0x00000000
        /*0060*/ 	.short	0x0000
        /*0062*/ 	.short	0x0000
        /*0064*/ 	.byte	0x00, 0xf5, 0x21, 0x00


	//----- nvinfo : EIATTR_SPARSE_MMA_MASK
	.align		4
.L_61:
        /*0068*/ 	.byte	0x03, 0x50
        /*006a*/ 	.short	0x0000


	//----- nvinfo : EIATTR_MAXREG_COUNT
	.align		4
        /*006c*/ 	.byte	0x03, 0x1b
        /*006e*/ 	.short	0x00ff


	//----- nvinfo : EIATTR_NUM_BARRIERS
	.align		4
        /*0070*/ 	.byte	0x02, 0x4c
        /*0072*/ 	.byte	0x01
	.zero		1


	//----- nvinfo : EIATTR_MERCURY_ISA_VERSION
	.align		4
        /*0074*/ 	.byte	0x03, 0x5f
        /*0076*/ 	.short	0x0101


	//----- nvinfo : EIATTR_VRC_CTA_INIT_COUNT
	.align		4
        /*0078*/ 	.byte	0x02, 0x4a
	.zero		1
	.zero		1


	//----- nvinfo : EIATTR_EXIT_INSTR_OFFSETS
	.align		4
        /*007c*/ 	.byte	0x04, 0x1c
        /*007e*/ 	.short	(.L_63 - .L_62)


	//   ....[0]....
.L_62:
        /*0080*/ 	.word	0x00000040


	//   ....[1]....
        /*0084*/ 	.word	0x00000a30


	//   ....[2]....
        /*0088*/ 	.word	0x00001ce0


	//----- nvinfo : EIATTR_CRS_STACK_SIZE
	.align		4
.L_63:
        /*008c*/ 	.byte	0x04, 0x1e
        /*008e*/ 	.short	(.L_65 - .L_64)
.L_64:
        /*0090*/ 	.word	0x00000000


	//----- nvinfo : EIATTR_CBANK_PARAM_SIZE
	.align		4
.L_65:
        /*0094*/ 	.byte	0x03, 0x19
        /*0096*/ 	.short	0x0024


	//----- nvinfo : EIATTR_PARAM_CBANK
	.align		4
        /*0098*/ 	.byte	0x04, 0x0a
        /*009a*/ 	.short	(.L_67 - .L_66)
	.align		4
.L_66:
        /*009c*/ 	.word	index@(.nv.constant0._Z28euclidean_strategy5_templateILi1024EEvPKfS1_Pfiii)
        /*00a0*/ 	.short	0x0380
        /*00a2*/ 	.short	0x0024


	//----- nvinfo : EIATTR_SW_WAR
	.align		4
.L_67:
        /*00a4*/ 	.byte	0x04, 0x36
        /*00a6*/ 	.short	(.L_69 - .L_68)
.L_68:
        /*00a8*/ 	.word	0x00000008
.L_69:


//--------------------- .nv.info._Z28euclidean_strategy5_templateILi512EEvPKfS1_Pfiii --------------------------
	.section	.nv.info._Z28euclidean_strategy5_templateILi512EEvPKfS1_Pfiii,"",@"SHT_CUDA_INFO"
	.sectionflags	@""
	.align	4


	//----- nvinfo : EIATTR_CUDA_API_VERSION
	.align		4
        /*0000*/ 	.byte	0x04, 0x37
        /*0002*/ 	.short	(.L_71 - .L_70)
.L_70:
        /*0004*/ 	.word	0x00000082


	//----- nvinfo : EIATTR_KPARAM_INFO
	.align		4
.L_71:
        /*0008*/ 	.byte	0x04, 0x17
        /*000a*/ 	.short	(.L_73 - .L_72)
.L_72:
        /*000c*/ 	.word	0x00000000
        /*0010*/ 	.short	0x0005
        /*0012*/ 	.short	0x0020
        /*0014*/ 	.byte	0x00, 0xf0, 0x11, 0x00


	//----- nvinfo : EIATTR_KPARAM_INFO
	.align		4
.L_73:
        /*0018*/ 	.byte	0x04, 0x17
        /*001a*/ 	.short	(.L_75 - .L_74)
.L_74:
        /*001c*/ 	.word	0x00000000
        /*0020*/ 	.short	0x0004
        /*0022*/ 	.short	0x001c
        /*0024*/ 	.byte	0x00, 0xf0, 0x11, 0x00


	//----- nvinfo : EIATTR_KPARAM_INFO
	.align		4
.L_75:
        /*0028*/ 	.byte	0x04, 0x17
        /*002a*/ 	.short	(.L_77 - .L_76)
.L_76:
        /*002c*/ 	.word	0x00000000
        /*0030*/ 	.short	0x0003
        /*0032*/ 	.short	0x0018
        /*0034*/ 	.byte	0x00, 0xf0, 0x11, 0x00


	//----- nvinfo : EIATTR_KPARAM_INFO
	.align		4
.L_77:
        /*0038*/ 	.byte	0x04, 0x17
        /*003a*/ 	.short	(.L_79 - .L_78)
.L_78:
        /*003c*/ 	.word	0x00000000
        /*0040*/ 	.short	0x0002
        /*0042*/ 	.short	0x0010
        /*0044*/ 	.byte	0x00, 0xf5, 0x21, 0x00


	//----- nvinfo : EIATTR_KPARAM_INFO
	.align		4
.L_79:
        /*0048*/ 	.byte	0x04, 0x17
        /*004a*/ 	.short	(.L_81 - .L_80)
.L_80:
        /*004c*/ 	.word	0x00000000
        /*0050*/ 	.short	0x0001
        /*0052*/ 	.short	0x0008
        /*0054*/ 	.byte	0x00, 0xf5, 0x21, 0x00


	//----- nvinfo : EIATTR_KPARAM_INFO
	.align		4
.L_81:
        /*0058*/ 	.byte	0x04, 0x17
        /*005a*/ 	.short	(.L_83 - .L_82)
.L_82:
        /*005c*/ 	.word	0x00000000
        /*0060*/ 	.short	0x0000
        /*0062*/ 	.short	0x0000
        /*0064*/ 	.byte	0x00, 0xf5, 0x21, 0x00


	//----- nvinfo : EIATTR_SPARSE_MMA_MASK
	.align		4
.L_83:
        /*0068*/ 	.byte	0x03, 0x50
        /*006a*/ 	.short	0x0000


	//----- nvinfo : EIATTR_MAXREG_COUNT
	.align		4
        /*006c*/ 	.byte	0x03, 0x1b
        /*006e*/ 	.short	0x00ff


	//----- nvinfo : EIATTR_NUM_BARRIERS
	.align		4
        /*0070*/ 	.byte	0x02, 0x4c
        /*0072*/ 	.byte	0x01
	.zero		1


	//----- nvinfo : EIATTR_MERCURY_ISA_VERSION
	.align		4
        /*0074*/ 	.byte	0x03, 0x5f
        /*0076*/ 	.short	0x0101


	//----- nvinfo : EIATTR_VRC_CTA_INIT_COUNT
	.align		4
        /*0078*/ 	.byte	0x02, 0x4a
	.zero		1
	.zero		1


	//----- nvinfo : EIATTR_EXIT_INSTR_OFFSETS
	.align		4
        /*007c*/ 	.byte	0x04, 0x1c
        /*007e*/ 	.short	(.L_85 - .L_84)


	//   ....[0]....
.L_84:
        /*0080*/ 	.word	0x00000040


	//   ....[1]....
        /*0084*/ 	.word	0x00000a30


	//   ....[2]....
        /*0088*/ 	.word	0x00001c80


	//----- nvinfo : EIATTR_CRS_STACK_SIZE
	.align		4
.L_85:
        /*008c*/ 	.byte	0x04, 0x1e
        /*008e*/ 	.short	(.L_87 - .L_86)
.L_86:
        /*0090*/ 	.word	0x00000000


	//----- nvinfo : EIATTR_CBANK_PARAM_SIZE
	.align		4
.L_87:
        /*0094*/ 	.byte	0x03, 0x19
        /*0096*/ 	.short	0x0024


	//----- nvinfo : EIATTR_PARAM_CBANK
	.align		4
        /*0098*/ 	.byte	0x04, 0x0a
        /*009a*/ 	.short	(.L_89 - .L_88)
	.align		4
.L_88:
        /*009c*/ 	.word	index@(.nv.constant0._Z28euclidean_strategy5_templateILi512EEvPKfS1_Pfiii)
        /*00a0*/ 	.short	0x0380
        /*00a2*/ 	.short	0x0024


	//----- nvinfo : EIATTR_SW_WAR
	.align		4
.L_89:
        /*00a4*/ 	.byte	0x04, 0x36
        /*00a6*/ 	.short	(.L_91 - .L_90)
.L_90:
        /*00a8*/ 	.word	0x00000008
.L_91:


//--------------------- .nv.info._Z28euclidean_strategy5_templateILi256EEvPKfS1_Pfiii --------------------------
	.section	.nv.info._Z28euclidean_strategy5_templateILi256EEvPKfS1_Pfiii,"",@"SHT_CUDA_INFO"
	.sectionflags	@""
	.align	4


	//----- nvinfo : EIATTR_CUDA_API_VERSION
	.align		4
        /*0000*/ 	.byte	0x04, 0x37
        /*0002*/ 	.short	(.L_93 - .L_92)
.L_92:
        /*0004*/ 	.word	0x00000082


	//----- nvinfo : EIATTR_KPARAM_INFO
	.align		4
.L_93:
        /*0008*/ 	.byte	0x04, 0x17
        /*000a*/ 	.short	(.L_95 - .L_94)
.L_94:
        /*000c*/ 	.word	0x00000000
        /*0010*/ 	.short	0x0005
        /*0012*/ 	.short	0x0020
        /*0014*/ 	.byte	0x00, 0xf0, 0x11, 0x00


	//----- nvinfo : EIATTR_KPARAM_INFO
	.align		4
.L_95:
        /*0018*/ 	.byte	0x04, 0x17
        /*001a*/ 	.short	(.L_97 - .L_96)
.L_96:
        /*001c*/ 	.word	0x00000000
        /*0020*/ 	.short	0x0004
        /*0022*/ 	.short	0x001c
        /*0024*/ 	.byte	0x00, 0xf0, 0x11, 0x00


	//----- nvinfo : EIATTR_KPARAM_INFO
	.align		4
.L_97:
        /*0028*/ 	.byte	0x04, 0x17
        /*002a*/ 	.short	(.L_99 - .L_98)
.L_98:
        /*002c*/ 	.word	0x00000000
        /*0030*/ 	.short	0x0003
        /*0032*/ 	.short	0x0018
        /*0034*/ 	.byte	0x00, 0xf0, 0x11, 0x00


	//----- nvinfo : EIATTR_KPARAM_INFO
	.align		4
.L_99:
        /*0038*/ 	.byte	0x04, 0x17
        /*003a*/ 	.short	(.L_101 - .L_100)
.L_100:
        /*003c*/ 	.word	0x00000000
        /*0040*/ 	.short	0x0002
        /*0042*/ 	.short	0x0010
        /*0044*/ 	.byte	0x00, 0xf5, 0x21, 0x00


	//----- nvinfo : EIATTR_KPARAM_INFO
	.align		4
.L_101:
        /*0048*/ 	.byte	0x04, 0x17
        /*004a*/ 	.short	(.L_103 - .L_102)
.L_102:
        /*004c*/ 	.word	0x00000000
        /*0050*/ 	.short	0x0001
        /*0052*/ 	.short	0x0008
        /*0054*/ 	.byte	0x00, 0xf5, 0x21, 0x00


	//----- nvinfo : EIATTR_KPARAM_INFO
	.align		4
.L_103:
        /*0058*/ 	.byte	0x04, 0x17
        /*005a*/ 	.short	(.L_105 - .L_104)
.L_104:
        /*005c*/ 	.word	0x00000000
        /*0060*/ 	.short	0x0000
        /*0062*/ 	.short	0x0000
        /*0064*/ 	.byte	0x00, 0xf5, 0x21, 0x00


	//----- nvinfo : EIATTR_SPARSE_MMA_MASK
	.align		4
.L_105:
        /*0068*/ 	.byte	0x03, 0x50
        /*006a*/ 	.short	0x0000


	//----- nvinfo : EIATTR_MAXREG_COUNT
	.align		4
        /*006c*/ 	.byte	0x03, 0x1b
        /*006e*/ 	.short	0x00ff


	//----- nvinfo : EIATTR_NUM_BARRIERS
	.align		4
        /*0070*/ 	.byte	0x02, 0x4c
        /*0072*/ 	.byte	0x01
	.zero		1


	//----- nvinfo : EIATTR_MERCURY_ISA_VERSION
	.align		4
        /*0074*/ 	.byte	0x03, 0x5f
        /*0076*/ 	.short	0x0101


	//----- nvinfo : EIATTR_VRC_CTA_INIT_COUNT
	.align		4
        /*0078*/ 	.byte	0x02, 0x4a
	.zero		1
	.zero		1


	//----- nvinfo : EIATTR_EXIT_INSTR_OFFSETS
	.align		4
        /*007c*/ 	.byte	0x04, 0x1c
        /*007e*/ 	.short	(.L_107 - .L_106)


	//   ....[0]....
.L_106:
        /*0080*/ 	.word	0x00000040


	//   ....[1]....
        /*0084*/ 	.word	0x00000a30


	//   ....[2]....
        /*0088*/ 	.word	0x00001c20


	//----- nvinfo : EIATTR_CRS_STACK_SIZE
	.align		4
.L_107:
        /*008c*/ 	.byte	0x04, 0x1e
        /*008e*/ 	.short	(.L_109 - .L_108)
.L_108:
        /*0090*/ 	.word	0x00000000


	//----- nvinfo : EIATTR_CBANK_PARAM_SIZE
	.align		4
.L_109:
        /*0094*/ 	.byte	0x03, 0x19
        /*0096*/ 	.short	0x0024


	//----- nvinfo : EIATTR_PARAM_CBANK
	.align		4
        /*0098*/ 	.byte	0x04, 0x0a
        /*009a*/ 	.short	(.L_111 - .L_110)
	.align		4
.L_110:
        /*009c*/ 	.word	index@(.nv.constant0._Z28euclidean_strategy5_templateILi256EEvPKfS1_Pfiii)
        /*00a0*/ 	.short	0x0380
        /*00a2*/ 	.short	0x0024


	//----- nvinfo : EIATTR_SW_WAR
	.align		4
.L_111:
        /*00a4*/ 	.byte	0x04, 0x36
        /*00a6*/ 	.short	(.L_113 - .L_112)
.L_112:
        /*00a8*/ 	.word	0x00000008
.L_113:


//--------------------- .nv.info._Z28euclidean_strategy5_templateILi128EEvPKfS1_Pfiii --------------------------
	.section	.nv.info._Z28euclidean_strategy5_templateILi128EEvPKfS1_Pfiii,"",@"SHT_CUDA_INFO"
	.sectionflags	@""
	.align	4


	//----- nvinfo : EIATTR_CUDA_API_VERSION
	.align		4
        /*0000*/ 	.byte	0x04, 0x37
        /*0002*/ 	.short	(.L_115 - .L_114)
.L_114:
        /*0004*/ 	.word	0x00000082


	//----- nvinfo : EIATTR_KPARAM_INFO
	.align		4
.L_115:
        /*0008*/ 	.byte	0x04, 0x17
        /*000a*/ 	.short	(.L_117 - .L_116)
.L_116:
        /*000c*/ 	.word	0x00000000
        /*0010*/ 	.short	0x0005
        /*0012*/ 	.short	0x0020
        /*0014*/ 	.byte	0x00, 0xf0, 0x11, 0x00


	//----- nvinfo : EIATTR_KPARAM_INFO
	.align		4
.L_117:
        /*0018*/ 	.byte	0x04, 0x17
        /*001a*/ 	.short	(.L_119 - .L_118)
.L_118:
        /*001c*/ 	.word	0x00000000
        /*0020*/ 	.short	0x0004
        /*0022*/ 	.short	0x001c
        /*0024*/ 	.byte	0x00, 0xf0, 0x11, 0x00


	//----- nvinfo : EIATTR_KPARAM_INFO
	.align		4
.L_119:
        /*0028*/ 	.byte	0x04, 0x17
        /*002a*/ 	.short	(.L_121 - .L_120)
.L_120:
        /*002c*/ 	.word	0x00000000
        /*0030*/ 	.short	0x0003
        /*0032*/ 	.short	0x0018
        /*0034*/ 	.byte	0x00, 0xf0, 0x11, 0x00


	//----- nvinfo : EIATTR_KPARAM_INFO
	.align		4
.L_121:
        /*0038*/ 	.byte	0x04, 0x17
        /*003a*/ 	.short	(.L_123 - .L_122)
.L_122:
        /*003c*/ 	.word	0x00000000
        /*0040*/ 	.short	0x0002
        /*0042*/ 	.short	0x0010
        /*0044*/ 	.byte	0x00, 0xf5, 0x21, 0x00


	//----- nvinfo : EIATTR_KPARAM_INFO
	.align		4
.L_123:
        /*0048*/ 	.byte	0x04, 0x17
        /*004a*/ 	.short	(.L_125 - .L_124)
.L_124:
        /*004c*/ 	.word	0x00000000
        /*0050*/ 	.short	0x0001
        /*0052*/ 	.short	0x0008
        /*0054*/ 	.byte	0x00, 0xf5, 0x21, 0x00


	//----- nvinfo : EIATTR_KPARAM_INFO
	.align		4
.L_125:
        /*0058*/ 	.byte	0x04, 0x17
        /*005a*/ 	.short	(.L_127 - .L_126)
.L_126:
        /*005c*/ 	.word	0x00000000
        /*0060*/ 	.short	0x0000
        /*0062*/ 	.short	0x0000
        /*0064*/ 	.byte	0x00, 0xf5, 0x21, 0x00


	//----- nvinfo : EIATTR_SPARSE_MMA_MASK
	.align		4
.L_127:
        /*0068*/ 	.byte	0x03, 0x50
        /*006a*/ 	.short	0x0000


	//----- nvinfo : EIATTR_MAXREG_COUNT
	.align		4
        /*006c*/ 	.byte	0x03, 0x1b
        /*006e*/ 	.short	0x00ff


	//----- nvinfo : EIATTR_NUM_BARRIERS
	.align		4
        /*0070*/ 	.byte	0x02, 0x4c
        /*0072*/ 	.byte	0x01
	.zero		1


	//----- nvinfo : EIATTR_MERCURY_ISA_VERSION
	.align		4
        /*0074*/ 	.byte	0x03, 0x5f
        /*0076*/ 	.short	0x0101


	//----- nvinfo : EIATTR_VRC_CTA_INIT_COUNT
	.align		4
        /*0078*/ 	.byte	0x02, 0x4a
	.zero		1
	.zero		1


	//----- nvinfo : EIATTR_EXIT_INSTR_OFFSETS
	.align		4
        /*007c*/ 	.byte	0x04, 0x1c
        /*007e*/ 	.short	(.L_129 - .L_128)


	//   ....[0]....
.L_128:
        /*0080*/ 	.word	0x00000040


	//   ....[1]....
        /*0084*/ 	.word	0x00000a30


	//   ....[2]....
        /*0088*/ 	.word	0x00001bc0


	//----- nvinfo : EIATTR_CRS_STACK_SIZE
	.align		4
.L_129:
        /*008c*/ 	.byte	0x04, 0x1e
        /*008e*/ 	.short	(.L_131 - .L_130)
.L_130:
        /*0090*/ 	.word	0x00000000


	//----- nvinfo : EIATTR_CBANK_PARAM_SIZE
	.align		4
.L_131:
        /*0094*/ 	.byte	0x03, 0x19
        /*0096*/ 	.short	0x0024


	//----- nvinfo : EIATTR_PARAM_CBANK
	.align		4
        /*0098*/ 	.byte	0x04, 0x0a
        /*009a*/ 	.short	(.L_133 - .L_132)
	.align		4
.L_132:
        /*009c*/ 	.word	index@(.nv.constant0._Z28euclidean_strategy5_templateILi128EEvPKfS1_Pfiii)
        /*00a0*/ 	.short	0x0380
        /*00a2*/ 	.short	0x0024


	//----- nvinfo : EIATTR_SW_WAR
	.align		4
.L_133:
        /*00a4*/ 	.byte	0x04, 0x36
        /*00a6*/ 	.short	(.L_135 - .L_134)
.L_134:
        /*00a8*/ 	.word	0x00000008
.L_135:


//--------------------- .nv.info._Z28euclidean_strategy5_templateILi64EEvPKfS1_Pfiii --------------------------
	.section	.nv.info._Z28euclidean_strategy5_templateILi64EEvPKfS1_Pfiii,"",@"SHT_CUDA_INFO"
	.sectionflags	@""
	.align	4


	//----- nvinfo : EIATTR_CUDA_API_VERSION
	.align		4
        /*0000*/ 	.byte	0x04, 0x37
        /*0002*/ 	.short	(.L_137 - .L_136)
.L_136:
        /*0004*/ 	.word	0x00000082


	//----- nvinfo : EIATTR_KPARAM_INFO
	.align		4
.L_137:
        /*0008*/ 	.byte	0x04, 0x17
        /*000a*/ 	.short	(.L_139 - .L_138)
.L_138:
        /*000c*/ 	.word	0x00000000
        /*0010*/ 	.short	0x0005
        /*0012*/ 	.short	0x0020
        /*0014*/ 	.byte	0x00, 0xf0, 0x11, 0x00


	//----- nvinfo : EIATTR_KPARAM_INFO
	.align		4
.L_139:
        /*0018*/ 	.byte	0x04, 0x17
        /*001a*/ 	.short	(.L_141 - .L_140)
.L_140:
        /*001c*/ 	.word	0x00000000
        /*0020*/ 	.short	0x0004
        /*0022*/ 	.short	0x001c
        /*0024*/ 	.byte	0x00, 0xf0, 0x11, 0x00


	//----- nvinfo : EIATTR_KPARAM_INFO
	.align		4
.L_141:
        /*0028*/ 	.byte	0x04, 0x17
        /*002a*/ 	.short	(.L_143 - .L_142)
.L_142:
        /*002c*/ 	.word	0x00000000
        /*0030*/ 	.short	0x0003
        /*0032*/ 	.short	0x0018
        /*0034*/ 	.byte	0x00, 0xf0, 0x11, 0x00


	//----- nvinfo : EIATTR_KPARAM_INFO
	.align		4
.L_143:
        /*0038*/ 	.byte	0x04, 0x17
        /*003a*/ 	.short	(.L_145 - .L_144)
.L_144:
        /*003c*/ 	.word	0x00000000
        /*0040*/ 	.short	0x0002
        /*0042*/ 	.short	0x0010
        /*0044*/ 	.byte	0x00, 0xf5, 0x21, 0x00


	//----- nvinfo : EIATTR_KPARAM_INFO
	.align		4
.L_145:
        /*0048*/ 	.byte	0x04, 0x17
        /*004a*/ 	.short	(.L_147 - .L_146)
.L_146:
        /*004c*/ 	.word	0x00000000
        /*0050*/ 	.short	0x0001
        /*0052*/ 	.short	0x0008
        /*0054*/ 	.byte	0x00, 0xf5, 0x21, 0x00


	//----- nvinfo : EIATTR_KPARAM_INFO
	.align		4
.L_147:
        /*0058*/ 	.byte	0x04, 0x17
        /*005a*/ 	.short	(.L_149 - .L_148)
.L_148:
        /*005c*/ 	.word	0x00000000
        /*0060*/ 	.short	0x0000
        /*0062*/ 	.short	0x0000
        /*0064*/ 	.byte	0x00, 0xf5, 0x21, 0x00


	//----- nvinfo : EIATTR_SPARSE_MMA_MASK
	.align		4
.L_149:
        /*0068*/ 	.byte	0x03, 0x50
        /*006a*/ 	.short	0x0000


	//----- nvinfo : EIATTR_MAXREG_COUNT
	.align		4
        /*006c*/ 	.byte	0x03, 0x1b
        /*006e*/ 	.short	0x00ff


	//----- nvinfo : EIATTR_NUM_BARRIERS
	.align		4
        /*0070*/ 	.byte	0x02, 0x4c
        /*0072*/ 	.byte	0x01
	.zero		1


	//----- nvinfo : EIATTR_MERCURY_ISA_VERSION
	.align		4
        /*0074*/ 	.byte	0x03, 0x5f
        /*0076*/ 	.short	0x0101


	//----- nvinfo : EIATTR_VRC_CTA_INIT_COUNT
	.align		4
        /*0078*/ 	.byte	0x02, 0x4a
	.zero		1
	.zero		1


	//----- nvinfo : EIATTR_EXIT_INSTR_OFFSETS
	.align		4
        /*007c*/ 	.byte	0x04, 0x1c
        /*007e*/ 	.short	(.L_151 - .L_150)


	//   ....[0]....
.L_150:
        /*0080*/ 	.word	0x00000040


	//   ....[1]....
        /*0084*/ 	.word	0x00000a30


	//   ....[2]....
        /*0088*/ 	.word	0x00001b60


	//----- nvinfo : EIATTR_CRS_STACK_SIZE
	.align		4
.L_151:
        /*008c*/ 	.byte	0x04, 0x1e
        /*008e*/ 	.short	(.L_153 - .L_152)
.L_152:
        /*0090*/ 	.word	0x00000000


	//----- nvinfo : EIATTR_CBANK_PARAM_SIZE
	.align		4
.L_153:
        /*0094*/ 	.byte	0x03, 0x19
        /*0096*/ 	.short	0x0024


	//----- nvinfo : EIATTR_PARAM_CBANK
	.align		4
        /*0098*/ 	.byte	0x04, 0x0a
        /*009a*/ 	.short	(.L_155 - .L_154)
	.align		4
.L_154:
        /*009c*/ 	.word	index@(.nv.constant0._Z28euclidean_strategy5_templateILi64EEvPKfS1_Pfiii)
        /*00a0*/ 	.short	0x0380
        /*00a2*/ 	.short	0x0024


	//----- nvinfo : EIATTR_SW_WAR
	.align		4
.L_155:
        /*00a4*/ 	.byte	0x04, 0x36
        /*00a6*/ 	.short	(.L_157 - .L_156)
.L_156:
        /*00a8*/ 	.word	0x00000008
.L_157:


//--------------------- .nv.info._Z28euclidean_strategy5_templateILi32EEvPKfS1_Pfiii --------------------------
	.section	.nv.info._Z28euclidean_strategy5_templateILi32EEvPKfS1_Pfiii,"",@"SHT_CUDA_INFO"
	.sectionflags	@""
	.align	4


	//----- nvinfo : EIATTR_CUDA_API_VERSION
	.align		4
        /*0000*/ 	.byte	0x04, 0x37
        /*0002*/ 	.short	(.L_159 - .L_158)
.L_158:
        /*0004*/ 	.word	0x00000082


	//----- nvinfo : EIATTR_KPARAM_INFO
	.align		4
.L_159:
        /*0008*/ 	.byte	0x04, 0x17
        /*000a*/ 	.short	(.L_161 - .L_160)
.L_160:
        /*000c*/ 	.word	0x00000000
        /*0010*/ 	.short	0x0005
        /*0012*/ 	.short	0x0020
        /*0014*/ 	.byte	0x00, 0xf0, 0x11, 0x00


	//----- nvinfo : EIATTR_KPARAM_INFO
	.align		4
.L_161:
        /*0018*/ 	.byte	0x04, 0x17
        /*001a*/ 	.short	(.L_163 - .L_162)
.L_162:
        /*001c*/ 	.word	0x00000000
        /*0020*/ 	.short	0x0004
        /*0022*/ 	.short	0x001c
        /*0024*/ 	.byte	0x00, 0xf0, 0x11, 0x00


	//----- nvinfo : EIATTR_KPARAM_INFO
	.align		4
.L_163:
        /*0028*/ 	.byte	0x04, 0x17
        /*002a*/ 	.short	(.L_165 - .L_164)
.L_164:
        /*002c*/ 	.word	0x00000000
        /*0030*/ 	.short	0x0003
        /*0032*/ 	.short	0x0018
        /*0034*/ 	.byte	0x00, 0xf0, 0x11, 0x00


	//----- nvinfo : EIATTR_KPARAM_INFO
	.align		4
.L_165:
        /*0038*/ 	.byte	0x04, 0x17
        /*003a*/ 	.short	(.L_167 - .L_166)
.L_166:
        /*003c*/ 	.word	0x00000000
        /*0040*/ 	.short	0x0002
        /*0042*/ 	.short	0x0010
        /*0044*/ 	.byte	0x00, 0xf5, 0x21, 0x00


	//----- nvinfo : EIATTR_KPARAM_INFO
	.align		4
.L_167:
        /*0048*/ 	.byte	0x04, 0x17
        /*004a*/ 	.short	(.L_169 - .L_168)
.L_168:
        /*004c*/ 	.word	0x00000000
        /*0050*/ 	.short	0x0001
        /*0052*/ 	.short	0x0008
        /*0054*/ 	.byte	0x00, 0xf5, 0x21, 0x00


	//----- nvinfo : EIATTR_KPARAM_INFO
	.align		4
.L_169:
        /*0058*/ 	.byte	0x04, 0x17
        /*005a*/ 	.short	(.L_171 - .L_170)
.L_170:
        /*005c*/ 	.word	0x00000000
        /*0060*/ 	.short	0x0000
        /*0062*/ 	.short	0x0000
        /*0064*/ 	.byte	0x00, 0xf5, 0x21, 0x00


	//----- nvinfo : EIATTR_SPARSE_MMA_MASK
	.align		4
.L_171:
        /*0068*/ 	.byte	0x03, 0x50
        /*006a*/ 	.short	0x0000


	//----- nvinfo : EIATTR_MAXREG_COUNT
	.align		4
        /*006c*/ 	.byte	0x03, 0x1b
        /*006e*/ 	.short	0x00ff


	//----- nvinfo : EIATTR_NUM_BARRIERS
	.align		4
        /*0070*/ 	.byte	0x02, 0x4c
        /*0072*/ 	.byte	0x01
	.zero		1


	//----- nvinfo : EIATTR_MERCURY_ISA_VERSION
	.align		4
        /*0074*/ 	.byte	0x03, 0x5f
        /*0076*/ 	.short	0x0101


	//----- nvinfo : EIATTR_VRC_CTA_INIT_COUNT
	.align		4
        /*0078*/ 	.byte	0x02, 0x4a
	.zero		1
	.zero		1


	//----- nvinfo : EIATTR_EXIT_INSTR_OFFSETS
	.align		4
        /*007c*/ 	.byte	0x04, 0x1c
        /*007e*/ 	.short	(.L_173 - .L_172)


	//   ....[0]....
.L_172:
        /*0080*/ 	.word	0x00000040


	//   ....[1]....
        /*0084*/ 	.word	0x00000a30


	//   ....[2]....
        /*0088*/ 	.word	0x00001b20


	//----- nvinfo : EIATTR_CRS_STACK_SIZE
	.align		4
.L_173:
        /*008c*/ 	.byte	0x04, 0x1e
        /*008e*/ 	.short	(.L_175 - .L_174)
.L_174:
        /*0090*/ 	.word	0x00000000


	//----- nvinfo : EIATTR_CBANK_PARAM_SIZE
	.align		4
.L_175:
        /*0094*/ 	.byte	0x03, 0x19
        /*0096*/ 	.short	0x0024


	//----- nvinfo : EIATTR_PARAM_CBANK
	.align		4
        /*0098*/ 	.byte	0x04, 0x0a
        /*009a*/ 	.short	(.L_177 - .L_176)
	.align		4
.L_176:
        /*009c*/ 	.word	index@(.nv.constant0._Z28euclidean_strategy5_templateILi32EEvPKfS1_Pfiii)
        /*00a0*/ 	.short	0x0380
        /*00a2*/ 	.short	0x0024


	//----- nvinfo : EIATTR_SW_WAR
	.align		4
.L_177:
        /*00a4*/ 	.byte	0x04, 0x36
        /*00a6*/ 	.short	(.L_179 - .L_178)
.L_178:
        /*00a8*/ 	.word	0x00000008
.L_179:


//--------------------- .nv.callgraph             --------------------------
	.section	.nv.callgraph,"",@"SHT_CUDA_CALLGRAPH"
	.align	4
	.sectionentsize	8
	.align		4
        /*0000*/ 	.word	0x00000000
	.align		4
        /*0004*/ 	.word	0xffffffff
	.align		4
        /*0008*/ 	.word	0x00000000
	.align		4
        /*000c*/ 	.word	0xfffffffe
	.align		4
        /*0010*/ 	.word	0x00000000
	.align		4
        /*0014*/ 	.word	0xfffffffd
	.align		4
        /*0018*/ 	.word	0x00000000
	.align		4
        /*001c*/ 	.word	0xfffffffc


//--------------------- .text._Z28euclidean_strategy5_templateILi1024EEvPKfS1_Pfiii --------------------------
	.section	.text._Z28euclidean_strategy5_templateILi1024EEvPKfS1_Pfiii,"ax",@progbits
	.align	128
        .global         _Z28euclidean_strategy5_templateILi1024EEvPKfS1_Pfiii
        .type           _Z28euclidean_strategy5_templateILi1024EEvPKfS1_Pfiii,@function
        .size           _Z28euclidean_strategy5_templateILi1024EEvPKfS1_Pfiii,(.L_x_156 - _Z28euclidean_strategy5_templateILi1024EEvPKfS1_Pfiii)
        .other          _Z28euclidean_strategy5_templateILi1024EEvPKfS1_Pfiii,@"STO_CUDA_ENTRY STV_DEFAULT"
_Z28euclidean_strategy5_templateILi1024EEvPKfS1_Pfiii:
.text._Z28euclidean_strategy5_templateILi1024EEvPKfS1_Pfiii:
[----:B------:R-:W-:Y:S08]  /*0000*/  LDC R1, c[0x0][0x37c] ;  /* 0x0000df00ff017b82 */ /* 0x000ff00000000800 */
[----:B------:R-:W0:Y:S08]  /*0010*/  S2UR UR6, SR_CTAID.X ;  /* 0x00000000000679c3 */ /* 0x000e300000002500 */
[----:B------:R-:W0:Y:S02]  /*0020*/  LDC R0, c[0x0][0x398] ;  /* 0x0000e600ff007b82 */ /* 0x000e240000000800 */
[----:B0-----:R-:W-:-:S13]  /*0030*/  ISETP.LE.AND P0, PT, R0, UR6, PT ;  /* 0x0000000600007c0c */ /* 0x001fda000bf03270 */
[----:B------:R-:W-:Y:S05]  /*0040*/  @P0 EXIT ;  /* 0x000000000000094d */ /* 0x000fea0003800000 */
[----:B------:R-:W0:Y:S01]  /*0050*/  S2R R4, SR_TID.X ;  /* 0x0000000000047919 */ /* 0x000e220000002100 */
[----:B------:R-:W0:Y:S01]  /*0060*/  LDC R11, c[0x0][0x3a0] ;  /* 0x0000e800ff0b7b82 */ /* 0x000e220000000800 */
[----:B------:R-:W1:Y:S01]  /*0070*/  LDCU.64 UR8, c[0x0][0x358] ;  /* 0x00006b00ff0877ac */ /* 0x000e620008000a00 */
[----:B------:R-:W-:Y:S01]  /*0080*/  BSSY.RECONVERGENT B0, `(.L_x_0) ;  /* 0x0000097000007945 */ /* 0x000fe20003800200 */
[----:B------:R-:W2:Y:S01]  /*0090*/  LDCU.64 UR4, c[0x0][0x380] ;  /* 0x00007000ff0477ac */ /* 0x000ea20008000a00 */
[----:B------:R-:W3:Y:S01]  /*00a0*/  LDCU.64 UR10, c[0x0][0x380] ;  /* 0x00007000ff0a77ac */ /* 0x000ee20008000a00 */
[----:B0-----:R-:W-:-:S13]  /*00b0*/  ISETP.GE.AND P0, PT, R4, R11, PT ;  /* 0x0000000b0400720c */ /* 0x001fda0003f06270 */
[----:B-123--:R-:W-:Y:S05]  /*00c0*/  @P0 BRA `(.L_x_1) ;  /* 0x0000000800480947 */ /* 0x00efea0003800000 */
[----:B------:R-:W-:Y:S01]  /*00d0*/  LOP3.LUT R0, RZ, R4, RZ, 0x33, !PT ;  /* 0x00000004ff007212 */ /* 0x000fe200078e33ff */
[----:B------:R-:W-:Y:S01]  /*00e0*/  IMAD R5, R11, UR6, RZ ;  /* 0x000000060b057c24 */ /* 0x000fe2000f8e02ff */
[----:B------:R-:W-:Y:S03]  /*00f0*/  BSSY.RECONVERGENT B1, `(.L_x_2) ;  /* 0x000001a000017945 */ /* 0x000fe60003800200 */
[----:B------:R-:W-:Y:S01]  /*0100*/  IMAD.IADD R2, R0, 0x1, R11 ;  /* 0x0000000100027824 */ /* 0x000fe200078e020b */
[----:B------:R-:W-:-:S04]  /*0110*/  SHF.R.S32.HI R10, RZ, 0x1f, R5 ;  /* 0x0000001fff0a7819 */ /* 0x000fc80000011405 */
[C---:B------:R-:W-:Y:S02]  /*0120*/  LOP3.LUT R0, R2.reuse, 0xc00, RZ, 0xc0, !PT ;  /* 0x00000c0002007812 */ /* 0x040fe400078ec0ff */
[----:B------:R-:W-:Y:S02]  /*0130*/  ISETP.GE.U32.AND P0, PT, R2, 0xc00, PT ;  /* 0x00000c000200780c */ /* 0x000fe40003f06070 */
[----:B------:R-:W-:Y:S01]  /*0140*/  ISETP.NE.AND P1, PT, R0, 0xc00, PT ;  /* 0x00000c000000780c */ /* 0x000fe20003f25270 */
[----:B------:R-:W-:-:S12]  /*0150*/  IMAD.MOV.U32 R0, RZ, RZ, R4 ;  /* 0x000000ffff007224 */ /* 0x000fd800078e0004 */
[----:B------:R-:W-:Y:S05]  /*0160*/  @!P1 BRA `(.L_x_3) ;  /* 0x0000000000489947 */ /* 0x000fea0003800000 */
[----:B------:R-:W0:Y:S01]  /*0170*/  S2R R7, SR_CgaCtaId ;  /* 0x0000000000077919 */ /* 0x000e220000008800 */
[----:B------:R-:W-:Y:S01]  /*0180*/  MOV R0, 0x400 ;  /* 0x0000040000007802 */ /* 0x000fe20000000f00 */
[----:B------:R-:W-:Y:S01]  /*0190*/  HFMA2 R9, -RZ, RZ, 0, 0 ;  /* 0x00000000ff097431 */ /* 0x000fe200000001ff */
[----:B------:R-:W-:-:S04]  /*01a0*/  LEA.HI R2, R2, 0x1, RZ, 0x16 ;  /* 0x0000000102027811 */ /* 0x000fc800078fb0ff */
[----:B------:R-:W-:Y:S02]  /*01b0*/  LOP3.LUT R6, R2, 0x3, RZ, 0xc0, !PT ;  /* 0x0000000302067812 */ /* 0x000fe400078ec0ff */
[----:B0-----:R-:W-:Y:S01]  /*01c0*/  LEA R7, R7, R0, 0x18 ;  /* 0x0000000007077211 */ /* 0x001fe200078ec0ff */
[----:B------:R-:W-:-:S07]  /*01d0*/  IMAD.MOV.U32 R0, RZ, RZ, R4 ;  /* 0x000000ffff007224 */ /* 0x000fce00078e0004 */
.L_x_4:
[----:B------:R-:W-:-:S05]  /*01e0*/  IADD3 R3, P1, PT, R5, R0, RZ ;  /* 0x0000000005037210 */ /* 0x000fca0007f3e0ff */
[----:B------:R-:W-:Y:S01]  /*01f0*/  IMAD.X R8, RZ, RZ, R10, P1 ;  /* 0x000000ffff087224 */ /* 0x000fe200008e060a */
[----:B0-----:R-:W-:-:S04]  /*0200*/  LEA R2, P1, R3, UR4, 0x2 ;  /* 0x0000000403027c11 */ /* 0x001fc8000f8210ff */
[----:B------:R-:W-:-:S05]  /*0210*/  LEA.HI.X R3, R3, UR5, R8, 0x2, P1 ;  /* 0x0000000503037c11 */ /* 0x000fca00088f1408 */
[----:B------:R-:W2:Y:S01]  /*0220*/  LDG.E.CONSTANT R2, desc[UR8][R2.64] ;  /* 0x0000000802027981 */ /* 0x000ea2000c1e9900 */
[C---:B------:R-:W-:Y:S01]  /*0230*/  LEA R13, R0.reuse, R7, 0x2 ;  /* 0x00000007000d7211 */ /* 0x040fe200078e10ff */
[----:B------:R-:W-:Y:S02]  /*0240*/  VIADD R9, R9, 0x1 ;  /* 0x0000000109097836 */ /* 0x000fe40000000000 */
[----:B------:R-:W-:-:S03]  /*0250*/  VIADD R0, R0, 0x400 ;  /* 0x0000040000007836 */ /* 0x000fc60000000000 */
[----:B------:R-:W-:Y:S01]  /*0260*/  ISETP.NE.AND P1, PT, R9, R6, PT ;  /* 0x000000060900720c */ /* 0x000fe20003f25270 */
[----:B--2---:R0:W-:-:S12]  /*0270*/  STS [R13], R2 ;  /* 0x000000020d007388 */ /* 0x0041d80000000800 */
[----:B------:R-:W-:Y:S05]  /*0280*/  @P1 BRA `(.L_x_4) ;  /* 0xfffffffc00d41947 */ /* 0x000fea000383ffff */
.L_x_3:
[----:B------:R-:W-:Y:S05]  /*0290*/  BSYNC.RECONVERGENT B1 ;  /* 0x0000000000017941 */ /* 0x000fea0003800200 */
.L_x_2:
[----:B------:R-:W-:Y:S05]  /*02a0*/  @!P0 BRA `(.L_x_1) ;  /* 0x0000000400d08947 */ /* 0x000fea0003800000 */
[----:B0-----:R-:W0:Y:S01]  /*02b0*/  S2R R2, SR_CgaCtaId ;  /* 0x0000000000027919 */ /* 0x001e220000008800 */
[----:B------:R-:W-:Y:S01]  /*02c0*/  IADD3 R3, PT, PT, -R0, R11, RZ ;  /* 0x0000000b00037210 */ /* 0x000fe20007ffe1ff */
[----:B------:R-:W-:Y:S01]  /*02d0*/  BSSY.RECONVERGENT B1, `(.L_x_5) ;  /* 0x000003f000017945 */ /* 0x000fe20003800200 */
[----:B------:R-:W-:Y:S02]  /*02e0*/  MOV R13, 0x400 ;  /* 0x00000400000d7802 */ /* 0x000fe40000000f00 */
[----:B------:R-:W-:Y:S02]  /*02f0*/  ISETP.GT.AND P1, PT, R3, 0x3000, PT ;  /* 0x000030000300780c */ /* 0x000fe40003f24270 */
[----:B------:R-:W-:Y:S02]  /*0300*/  PLOP3.LUT P0, PT, PT, PT, PT, 0x80, 0x8 ;  /* 0x000000000008781c */ /* 0x000fe40003f0f070 */
[----:B0-----:R-:W-:-:S09]  /*0310*/  LEA R13, R2, R13, 0x18 ;  /* 0x0000000d020d7211 */ /* 0x001fd200078ec0ff */
[----:B------:R-:W-:Y:S05]  /*0320*/  @!P1 BRA `(.L_x_6) ;  /* 0x0000000000e49947 */ /* 0x000fea0003800000 */
[----:B------:R-:W-:Y:S01]  /*0330*/  PLOP3.LUT P0, PT, PT, PT, PT, 0x8, 0x80 ;  /* 0x000000000080781c */ /* 0x000fe20003f0e170 */
[----:B------:R-:W-:-:S12]  /*0340*/  VIADD R17, R11, 0xffffd000 ;  /* 0xffffd0000b117836 */ /* 0x000fd80000000000 */
.L_x_7:
[----:B------:R-:W-:Y:S01]  /*0350*/  IADD3 R3, P1, PT, R5, R0, RZ ;  /* 0x0000000005037210 */ /* 0x000fe20007f3e0ff */
[C---:B------:R-:W-:Y:S01]  /*0360*/  VIADD R2, R0.reuse, 0x1000 ;  /* 0x0000100000027836 */ /* 0x040fe20000000000 */
[C---:B------:R-:W-:Y:S01]  /*0370*/  IADD3 R8, PT, PT, R0.reuse, 0x3000, RZ ;  /* 0x0000300000087810 */ /* 0x040fe20007ffe0ff */
[----:B------:R-:W-:Y:S01]  /*0380*/  VIADD R6, R0, 0x2000 ;  /* 0x0000200000067836 */ /* 0x000fe20000000000 */
[----:B0-----:R-:W-:Y:S02]  /*0390*/  IADD3.X R12, PT, PT, RZ, R10, RZ, P1, !PT ;  /* 0x0000000aff0c7210 */ /* 0x001fe40000ffe4ff */
[----:B------:R-:W-:Y:S02]  /*03a0*/  LEA R14, P2, R3, UR10, 0x2 ;  /* 0x0000000a030e7c11 */ /* 0x000fe4000f8410ff */
[----:B------:R-:W-:Y:S02]  /*03b0*/  IADD3 R9, P1, PT, R5, R2, RZ ;  /* 0x0000000205097210 */ /* 0x000fe40007f3e0ff */
[----:B------:R-:W-:-:S02]  /*03c0*/  LEA.HI.X R15, R3, UR11, R12, 0x2, P2 ;  /* 0x0000000b030f7c11 */ /* 0x000fc400090f140c */
[C---:B------:R-:W-:Y:S01]  /*03d0*/  IADD3 R3, P2, PT, R5.reuse, R8, RZ ;  /* 0x0000000805037210 */ /* 0x040fe20007f5e0ff */
[--C-:B------:R-:W-:Y:S01]  /*03e0*/  IMAD.X R18, RZ, RZ, R10.reuse, P1 ;  /* 0x000000ffff127224 */ /* 0x100fe200008e060a */
[----:B------:R-:W-:Y:S01]  /*03f0*/  IADD3 R7, P3, PT, R5, R6, RZ ;  /* 0x0000000605077210 */ /* 0x000fe20007f7e0ff */
[----:B------:R-:W2:Y:S01]  /*0400*/  LDG.E.CONSTANT R22, desc[UR8][R14.64+0x3000] ;  /* 0x003000080e167981 */ /* 0x000ea2000c1e9900 */
[----:B------:R-:W-:Y:S01]  /*0410*/  LEA R8, P1, R9, UR10, 0x2 ;  /* 0x0000000a09087c11 */ /* 0x000fe2000f8210ff */
[----:B------:R-:W-:Y:S01]  /*0420*/  IMAD.X R12, RZ, RZ, R10, P2 ;  /* 0x000000ffff0c7224 */ /* 0x000fe200010e060a */
[----:B------:R-:W-:Y:S02]  /*0430*/  IADD3.X R16, PT, PT, RZ, R10, RZ, P3, !PT ;  /* 0x0000000aff107210 */ /* 0x000fe40001ffe4ff */
[----:B------:R-:W-:Y:S02]  /*0440*/  LEA R6, P3, R7, UR10, 0x2 ;  /* 0x0000000a07067c11 */ /* 0x000fe4000f8610ff */
[----:B------:R-:W-:-:S02]  /*0450*/  LEA R2, P2, R3, UR10, 0x2 ;  /* 0x0000000a03027c11 */ /* 0x000fc4000f8410ff */
[----:B------:R-:W-:Y:S02]  /*0460*/  LEA.HI.X R9, R9, UR11, R18, 0x2, P1 ;  /* 0x0000000b09097c11 */ /* 0x000fe400088f1412 */
[----:B------:R-:W-:Y:S01]  /*0470*/  LEA.HI.X R7, R7, UR11, R16, 0x2, P3 ;  /* 0x0000000b07077c11 */ /* 0x000fe200098f1410 */
[----:B------:R-:W3:Y:S01]  /*0480*/  LDG.E.CONSTANT R18, desc[UR8][R14.64+0x2000] ;  /* 0x002000080e127981 */ /* 0x000ee2000c1e9900 */
[----:B------:R-:W-:-:S03]  /*0490*/  LEA.HI.X R3, R3, UR11, R12, 0x2, P2 ;  /* 0x0000000b03037c11 */ /* 0x000fc600090f140c */
[----:B------:R-:W4:Y:S04]  /*04a0*/  LDG.E.CONSTANT R16, desc[UR8][R14.64] ;  /* 0x000000080e107981 */ /* 0x000f28000c1e9900 */
[----:B------:R-:W5:Y:S04]  /*04b0*/  LDG.E.CONSTANT R12, desc[UR8][R14.64+0x1000] ;  /* 0x001000080e0c7981 */ /* 0x000f68000c1e9900 */
[----:B------:R-:W5:Y:S04]  /*04c0*/  LDG.E.CONSTANT R21, desc[UR8][R8.64] ;  /* 0x0000000808157981 */ /* 0x000f68000c1e9900 */
[----:B------:R-:W5:Y:S04]  /*04d0*/  LDG.E.CONSTANT R20, desc[UR8][R8.64+0x1000] ;  /* 0x0010000808147981 */ /* 0x000f68000c1e9900 */
[----:B------:R-:W5:Y:S04]  /*04e0*/  LDG.E.CONSTANT R19, desc[UR8][R8.64+0x2000] ;  /* 0x0020000808137981 */ /* 0x000f68000c1e9900 */
[----:B------:R0:W5:Y:S04]  /*04f0*/  LDG.E.CONSTANT R23, desc[UR8][R8.64+0x3000] ;  /* 0x0030000808177981 */ /* 0x000168000c1e9900 */
[----:B------:R-:W5:Y:S04]  /*0500*/  LDG.E.CONSTANT R24, desc[UR8][R6.64] ;  /* 0x0000000806187981 */ /* 0x000f68000c1e9900 */
[----:B------:R-:W5:Y:S04]  /*0510*/  LDG.E.CONSTANT R25, desc[UR8][R6.64+0x1000] ;  /* 0x0010000806197981 */ /* 0x000f68000c1e9900 */
[----:B------:R-:W5:Y:S04]  /*0520*/  LDG.E.CONSTANT R26, desc[UR8][R6.64+0x2000] ;  /* 0x00200008061a7981 */ /* 0x000f68000c1e9900 */
[----:B------:R-:W5:Y:S04]  /*0530*/  LDG.E.CONSTANT R27, desc[UR8][R6.64+0x3000] ;  /* 0x00300008061b7981 */ /* 0x000f68000c1e9900 */
[----:B------:R-:W5:Y:S04]  /*0540*/  LDG.E.CONSTANT R28, desc[UR8][R2.64] ;  /* 0x00000008021c7981 */ /* 0x000f68000c1e9900 */
[----:B------:R-:W5:Y:S04]  /*0550*/  LDG.E.CONSTANT R29, desc[UR8][R2.64+0x1000] ;  /* 0x00100008021d7981 */ /* 0x000f68000c1e9900 */
[----:B------:R-:W5:Y:S04]  /*0560*/  LDG.E.CONSTANT R14, desc[UR8][R2.64+0x2000] ;  /* 0x00200008020e7981 */ /* 0x000f68000c1e9900 */
[----:B------:R-:W5:Y:S01]  /*0570*/  LDG.E.CONSTANT R15, desc[UR8][R2.64+0x3000] ;  /* 0x00300008020f7981 */ /* 0x000f62000c1e9900 */
[C---:B0-----:R-:W-:Y:S01]  /*0580*/  LEA R9, R0.reuse, R13, 0x2 ;  /* 0x0000000d00097211 */ /* 0x041fe200078e10ff */
[----:B------:R-:W-:-:S05]  /*0590*/  VIADD R0, R0, 0x4000 ;  /* 0x0000400000007836 */ /* 0x000fca0000000000 */
[----:B------:R-:W-:Y:S01]  /*05a0*/  ISETP.GE.AND P1, PT, R0, R17, PT ;  /* 0x000000110000720c */ /* 0x000fe20003f26270 */
[----:B--2---:R0:W-:Y:S04]  /*05b0*/  STS [R9+0x3000], R22 ;  /* 0x0030001609007388 */ /* 0x0041e80000000800 */
[----:B---3--:R0:W-:Y:S04]  /*05c0*/  STS [R9+0x2000], R18 ;  /* 0x0020001209007388 */ /* 0x0081e80000000800 */
[----:B----4-:R0:W-:Y:S04]  /*05d0*/  STS [R9], R16 ;  /* 0x0000001009007388 */ /* 0x0101e80000000800 */
[----:B-----5:R0:W-:Y:S04]  /*05e0*/  STS [R9+0x1000], R12 ;  /* 0x0010000c09007388 */ /* 0x0201e80000000800 */
[----:B------:R0:W-:Y:S04]  /*05f0*/  STS [R9+0x4000], R21 ;  /* 0x0040001509007388 */ /* 0x0001e80000000800 */
        /* <DEDUP_REMOVED lines=10> */
[----:B------:R0:W-:Y:S01]  /*06a0*/  STS [R9+0xf000], R15 ;  /* 0x00f0000f09007388 */ /* 0x0001e20000000800 */
[----:B------:R-:W-:Y:S05]  /*06b0*/  @!P1 BRA `(.L_x_7) ;  /* 0xfffffffc00249947 */ /* 0x000fea000383ffff */
.L_x_6:
[----:B------:R-:W-:Y:S05]  /*06c0*/  BSYNC.RECONVERGENT B1 ;  /* 0x0000000000017941 */ /* 0x000fea0003800200 */
.L_x_5:
[----:B------:R-:W-:Y:S01]  /*06d0*/  IADD3 R2, PT, PT, -R0, R11, RZ ;  /* 0x0000000b00027210 */ /* 0x000fe20007ffe1ff */
[----:B------:R-:W-:Y:S03]  /*06e0*/  BSSY.RECONVERGENT B1, `(.L_x_8) ;  /* 0x0000020000017945 */ /* 0x000fe60003800200 */
[----:B------:R-:W-:-:S13]  /*06f0*/  ISETP.GT.AND P1, PT, R2, 0x1000, PT ;  /* 0x000010000200780c */ /* 0x000fda0003f24270 */
[----:B------:R-:W-:Y:S05]  /*0700*/  @!P1 BRA `(.L_x_9) ;  /* 0x0000000000749947 */ /* 0x000fea0003800000 */
[----:B------:R-:W1:Y:S01]  /*0710*/  LDCU.64 UR12, c[0x0][0x380] ;  /* 0x00007000ff0c77ac */ /* 0x000e620008000a00 */
[----:B------:R-:W-:Y:S01]  /*0720*/  IADD3 R7, P0, PT, R5, R0, RZ ;  /* 0x0000000005077210 */ /* 0x000fe20007f1e0ff */
[----:B------:R-:W-:-:S03]  /*0730*/  VIADD R2, R0, 0x1000 ;  /* 0x0000100000027836 */ /* 0x000fc60000000000 */
[----:B------:R-:W-:Y:S02]  /*0740*/  IADD3.X R8, PT, PT, RZ, R10, RZ, P0, !PT ;  /* 0x0000000aff087210 */ /* 0x000fe400007fe4ff */
[----:B------:R-:W-:Y:S02]  /*0750*/  IADD3 R3, P1, PT, R5, R2, RZ ;  /* 0x0000000205037210 */ /* 0x000fe40007f3e0ff */
[----:B-1----:R-:W-:-:S04]  /*0760*/  LEA R6, P0, R7, UR12, 0x2 ;  /* 0x0000000c07067c11 */ /* 0x002fc8000f8010ff */
[----:B------:R-:W-:Y:S01]  /*0770*/  LEA.HI.X R7, R7, UR13, R8, 0x2, P0 ;  /* 0x0000000d07077c11 */ /* 0x000fe200080f1408 */
[----:B------:R-:W-:Y:S01]  /*0780*/  IMAD.X R8, RZ, RZ, R10, P1 ;  /* 0x000000ffff087224 */ /* 0x000fe200008e060a */
[----:B------:R-:W-:-:S03]  /*0790*/  LEA R2, P0, R3, UR12, 0x2 ;  /* 0x0000000c03027c11 */ /* 0x000fc6000f8010ff */
[----:B0-----:R-:W2:Y:S01]  /*07a0*/  LDG.E.CONSTANT R12, desc[UR8][R6.64+0x1000] ;  /* 0x00100008060c7981 */ /* 0x001ea2000c1e9900 */
[----:B------:R-:W-:-:S03]  /*07b0*/  LEA.HI.X R3, R3, UR13, R8, 0x2, P0 ;  /* 0x0000000d03037c11 */ /* 0x000fc600080f1408 */
[----:B------:R-:W3:Y:S04]  /*07c0*/  LDG.E.CONSTANT R8, desc[UR8][R6.64] ;  /* 0x0000000806087981 */ /* 0x000ee8000c1e9900 */
[----:B------:R-:W4:Y:S04]  /*07d0*/  LDG.E.CONSTANT R14, desc[UR8][R6.64+0x2000] ;  /* 0x00200008060e7981 */ /* 0x000f28000c1e9900 */
[----:B------:R-:W5:Y:S04]  /*07e0*/  LDG.E.CONSTANT R16, desc[UR8][R6.64+0x3000] ;  /* 0x0030000806107981 */ /* 0x000f68000c1e9900 */
[----:B------:R-:W5:Y:S04]  /*07f0*/  LDG.E.CONSTANT R18, desc[UR8][R2.64] ;  /* 0x0000000802127981 */ /* 0x000f68000c1e9900 */
[----:B------:R-:W5:Y:S04]  /*0800*/  LDG.E.CONSTANT R20, desc[UR8][R2.64+0x1000] ;  /* 0x0010000802147981 */ /* 0x000f68000c1e9900 */
[----:B------:R-:W5:Y:S04]  /*0810*/  LDG.E.CONSTANT R22, desc[UR8][R2.64+0x2000] ;  /* 0x0020000802167981 */ /* 0x000f68000c1e9900 */
[----:B------:R-:W5:Y:S01]  /*0820*/  LDG.E.CONSTANT R24, desc[UR8][R2.64+0x3000] ;  /* 0x0030000802187981 */ /* 0x000f62000c1e9900 */
[C---:B------:R-:W-:Y:S01]  /*0830*/  LEA R9, R0.reuse, R13, 0x2 ;  /* 0x0000000d00097211 */ /* 0x040fe200078e10ff */
[----:B------:R-:W-:Y:S01]  /*0840*/  VIADD R0, R0, 0x2000 ;  /* 0x0000200000007836 */ /* 0x000fe20000000000 */
[----:B------:R-:W-:-:S03]  /*0850*/  PLOP3.LUT P0, PT, PT, PT, PT, 0x8, 0x80 ;  /* 0x000000000080781c */ /* 0x000fc60003f0e170 */
[----:B--2---:R1:W-:Y:S04]  /*0860*/  STS [R9+0x1000], R12 ;  /* 0x0010000c09007388 */ /* 0x0043e80000000800 */
[----:B---3--:R1:W-:Y:S04]  /*0870*/  STS [R9], R8 ;  /* 0x0000000809007388 */ /* 0x0083e80000000800 */
[----:B----4-:R1:W-:Y:S04]  /*0880*/  STS [R9+0x2000], R14 ;  /* 0x0020000e09007388 */ /* 0x0103e80000000800 */
[----:B-----5:R1:W-:Y:S04]  /*0890*/  STS [R9+0x3000], R16 ;  /* 0x0030001009007388 */ /* 0x0203e80000000800 */
[----:B------:R1:W-:Y:S04]  /*08a0*/  STS [R9+0x4000], R18 ;  /* 0x0040001209007388 */ /* 0x0003e80000000800 */
[----:B------:R1:W-:Y:S04]  /*08b0*/  STS [R9+0x5000], R20 ;  /* 0x0050001409007388 */ /* 0x0003e80000000800 */
[----:B------:R1:W-:Y:S04]  /*08c0*/  STS [R9+0x6000], R22 ;  /* 0x0060001609007388 */ /* 0x0003e80000000800 */
[----:B------:R1:W-:Y:S02]  /*08d0*/  STS [R9+0x7000], R24 ;  /* 0x0070001809007388 */ /* 0x0003e40000000800 */
.L_x_9:
[----:B------:R-:W-:Y:S05]  /*08e0*/  BSYNC.RECONVERGENT B1 ;  /* 0x0000000000017941 */ /* 0x000fea0003800200 */
.L_x_8:
[----:B------:R-:W-:-:S13]  /*08f0*/  ISETP.LT.OR P0, PT, R0, R11, P0 ;  /* 0x0000000b0000720c */ /* 0x000fda0000701670 */
[----:B------:R-:W-:Y:S05]  /*0900*/  @!P0 BRA `(.L_x_1) ;  /* 0x0000000000388947 */ /* 0x000fea0003800000 */
[----:B------:R-:W2:Y:S01]  /*0910*/  LDCU.64 UR12, c[0x0][0x380] ;  /* 0x00007000ff0c77ac */ /* 0x000ea20008000a00 */
[----:B------:R-:W-:-:S04]  /*0920*/  IADD3 R5, P0, PT, R5, R0, RZ ;  /* 0x0000000005057210 */ /* 0x000fc80007f1e0ff */
[----:B------:R-:W-:Y:S02]  /*0930*/  IADD3.X R10, PT, PT, RZ, R10, RZ, P0, !PT ;  /* 0x0000000aff0a7210 */ /* 0x000fe400007fe4ff */
[----:B--2---:R-:W-:-:S04]  /*0940*/  LEA R2, P0, R5, UR12, 0x2 ;  /* 0x0000000c05027c11 */ /* 0x004fc8000f8010ff */
[----:B------:R-:W-:-:S05]  /*0950*/  LEA.HI.X R3, R5, UR13, R10, 0x2, P0 ;  /* 0x0000000d05037c11 */ /* 0x000fca00080f140a */
[----:B------:R-:W2:Y:S04]  /*0960*/  LDG.E.CONSTANT R5, desc[UR8][R2.64] ;  /* 0x0000000802057981 */ /* 0x000ea8000c1e9900 */
[----:B------:R-:W3:Y:S04]  /*0970*/  LDG.E.CONSTANT R7, desc[UR8][R2.64+0x1000] ;  /* 0x0010000802077981 */ /* 0x000ee8000c1e9900 */
[----:B01----:R-:W4:Y:S04]  /*0980*/  LDG.E.CONSTANT R9, desc[UR8][R2.64+0x2000] ;  /* 0x0020000802097981 */ /* 0x003f28000c1e9900 */
[----:B------:R-:W5:Y:S01]  /*0990*/  LDG.E.CONSTANT R15, desc[UR8][R2.64+0x3000] ;  /* 0x00300008020f7981 */ /* 0x000f62000c1e9900 */
[----:B------:R-:W-:-:S05]  /*09a0*/  IMAD R0, R0, 0x4, R13 ;  /* 0x0000000400007824 */ /* 0x000fca00078e020d */
[----:B--2---:R2:W-:Y:S04]  /*09b0*/  STS [R0], R5 ;  /* 0x0000000500007388 */ /* 0x0045e80000000800 */
[----:B---3--:R2:W-:Y:S04]  /*09c0*/  STS [R0+0x1000], R7 ;  /* 0x0010000700007388 */ /* 0x0085e80000000800 */
[----:B----4-:R2:W-:Y:S04]  /*09d0*/  STS [R0+0x2000], R9 ;  /* 0x0020000900007388 */ /* 0x0105e80000000800 */
[----:B-----5:R2:W-:Y:S02]  /*09e0*/  STS [R0+0x3000], R15 ;  /* 0x0030000f00007388 */ /* 0x0205e40000000800 */
.L_x_1:
[----:B------:R-:W-:Y:S05]  /*09f0*/  BSYNC.RECONVERGENT B0 ;  /* 0x0000000000007941 */ /* 0x000fea0003800200 */
.L_x_0:
[----:B--2---:R-:W2:Y:S08]  /*0a00*/  LDC R0, c[0x0][0x39c] ;  /* 0x0000e700ff007b82 */ /* 0x004eb00000000800 */
[----:B------:R-:W-:Y:S01]  /*0a10*/  BAR.SYNC.DEFER_BLOCKING 0x0 ;  /* 0x0000000000007b1d */ /* 0x000fe20000010000 */
[----:B--2---:R-:W-:-:S13]  /*0a20*/  ISETP.GE.AND P0, PT, R0, 0x1, PT ;  /* 0x000000010000780c */ /* 0x004fda0003f06270 */
[----:B------:R-:W-:Y:S05]  /*0a30*/  @!P0 EXIT ;  /* 0x000000000000894d */ /* 0x000fea0003800000 */
[----:B------:R-:W2:Y:S01]  /*0a40*/  S2R R3, SR_CgaCtaId ;  /* 0x0000000000037919 */ /* 0x000ea20000008800 */
[----:B0-----:R-:W-:Y:S01]  /*0a50*/  LOP3.LUT R2, RZ, R4, RZ, 0x33, !PT ;  /* 0x00000004ff027212 */ /* 0x001fe200078e33ff */
[----:B------:R-:W-:Y:S01]  /*0a60*/  IMAD.MOV.U32 R6, RZ, RZ, RZ ;  /* 0x000000ffff067224 */ /* 0x000fe200078e00ff */
[----:B------:R-:W-:Y:S02]  /*0a70*/  MOV R0, 0x400 ;  /* 0x0000040000007802 */ /* 0x000fe40000000f00 */
[----:B------:R-:W-:-:S04]  /*0a80*/  IADD3 R5, PT, PT, R2, R11, RZ ;  /* 0x0000000b02057210 */ /* 0x000fc80007ffe0ff */
[----:B-1----:R-:W-:-:S04]  /*0a90*/  LEA.HI R9, R5, 0x1, RZ, 0x16 ;  /* 0x0000000105097811 */ /* 0x002fc800078fb0ff */
[C---:B------:R-:W-:Y:S02]  /*0aa0*/  LOP3.LUT R17, R9.reuse, 0xf, RZ, 0xc0, !PT ;  /* 0x0000000f09117812 */ /* 0x040fe400078ec0ff */
[----:B------:R-:W-:-:S03]  /*0ab0*/  LOP3.LUT R18, R9, 0x7, RZ, 0xc0, !PT ;  /* 0x0000000709127812 */ /* 0x000fc600078ec0ff */
[----:B------:R-:W-:Y:S01]  /*0ac0*/  VIADD R19, R17, 0xffffffff ;  /* 0xffffffff11137836 */ /* 0x000fe20000000000 */
[----:B------:R-:W-:Y:S02]  /*0ad0*/  IADD3 R20, PT, PT, R18, -0x1, RZ ;  /* 0xffffffff12147810 */ /* 0x000fe40007ffe0ff */
[----:B--2---:R-:W-:-:S04]  /*0ae0*/  LEA R0, R3, R0, 0x18 ;  /* 0x0000000003007211 */ /* 0x004fc800078ec0ff */
[----:B------:R-:W-:Y:S01]  /*0af0*/  LEA R7, R11, R0, 0x2 ;  /* 0x000000000b077211 */ /* 0x000fe200078e10ff */
[C---:B------:R-:W-:Y:S01]  /*0b00*/  IMAD R8, R4.reuse, 0x4, R0 ;  /* 0x0000000404087824 */ /* 0x040fe200078e0200 */
[C---:B------:R-:W-:Y:S02]  /*0b10*/  LOP3.LUT R11, R9.reuse, 0x7ffff0, RZ, 0xc0, !PT ;  /* 0x007ffff0090b7812 */ /* 0x040fe400078ec0ff */
[----:B------:R-:W-:Y:S01]  /*0b20*/  LOP3.LUT R9, R9, 0x3, RZ, 0xc0, !PT ;  /* 0x0000000309097812 */ /* 0x000fe200078ec0ff */
[----:B------:R-:W-:Y:S01]  /*0b30*/  IMAD R10, R4, 0x4, R7 ;  /* 0x00000004040a7824 */ /* 0x000fe200078e0207 */
[----:B------:R-:W-:Y:S02]  /*0b40*/  IADD3 R8, PT, PT, R8, 0x8000, RZ ;  /* 0x0000800008087810 */ /* 0x000fe40007ffe0ff */
[----:B------:R-:W-:-:S07]  /*0b50*/  IADD3 R11, PT, PT, -R11, RZ, RZ ;  /* 0x000000ff0b0b7210 */ /* 0x000fce0007ffe1ff */
.L_x_23:
[----:B0-----:R-:W0:Y:S01]  /*0b60*/  LDCU UR7, c[0x0][0x3a0] ;  /* 0x00007400ff0777ac */ /* 0x001e220008000800 */
[----:B------:R-:W-:Y:S01]  /*0b70*/  BSSY.RECONVERGENT B0, `(.L_x_10) ;  /* 0x00000c8000007945 */ /* 0x000fe20003800200 */
[----:B-12---:R-:W-:Y:S01]  /*0b80*/  IMAD.MOV.U32 R13, RZ, RZ, RZ ;  /* 0x000000ffff0d7224 */ /* 0x006fe200078e00ff */
[----:B0-----:R-:W-:-:S13]  /*0b90*/  ISETP.GE.AND P0, PT, R4, UR7, PT ;  /* 0x0000000704007c0c */ /* 0x001fda000bf06270 */
[----:B------:R-:W-:Y:S05]  /*0ba0*/  @P0 BRA `(.L_x_11) ;  /* 0x0000000c00100947 */ /* 0x000fea0003800000 */
[----:B------:R-:W-:Y:S01]  /*0bb0*/  ISETP.GE.U32.AND P1, PT, R5, 0x3c00, PT ;  /* 0x00003c000500780c */ /* 0x000fe20003f26070 */
[----:B------:R-:W-:Y:S01]  /*0bc0*/  IMAD R15, R6, UR7, RZ ;  /* 0x00000007060f7c24 */ /* 0x000fe2000f8e02ff */
[----:B------:R-:W-:Y:S01]  /*0bd0*/  BSSY.RECONVERGENT B1, `(.L_x_12) ;  /* 0x0000058000017945 */ /* 0x000fe20003800200 */
[----:B------:R-:W-:Y:S01]  /*0be0*/  HFMA2 R13, -RZ, RZ, 0, 0 ;  /* 0x00000000ff0d7431 */ /* 0x000fe200000001ff */
[----:B------:R-:W-:Y:S01]  /*0bf0*/  ISETP.NE.AND P0, PT, R17, RZ, PT ;  /* 0x000000ff1100720c */ /* 0x000fe20003f05270 */
[----:B------:R-:W-:Y:S01]  /*0c00*/  IMAD.MOV.U32 R0, RZ, RZ, R4 ;  /* 0x000000ffff007224 */ /* 0x000fe200078e0004 */
[----:B------:R-:W-:-:S07]  /*0c10*/  SHF.R.S32.HI R12, RZ, 0x1f, R15 ;  /* 0x0000001fff0c7819 */ /* 0x000fce000001140f */
[----:B------:R-:W-:Y:S05]  /*0c20*/  @!P1 BRA `(.L_x_13) ;  /* 0x0000000400489947 */ /* 0x000fea0003800000 */
[----:B------:R-:W0:Y:S01]  /*0c30*/  LDCU.64 UR4, c[0x0][0x388] ;  /* 0x00007100ff0477ac */ /* 0x000e220008000a00 */
[----:B------:R-:W-:Y:S01]  /*0c40*/  IADD3 R3, P1, PT, R15, R4, RZ ;  /* 0x000000040f037210 */ /* 0x000fe20007f3e0ff */
[----:B------:R-:W-:Y:S01]  /*0c50*/  IMAD.MOV.U32 R13, RZ, RZ, RZ ;  /* 0x000000ffff0d7224 */ /* 0x000fe200078e00ff */
[----:B------:R-:W-:Y:S01]  /*0c60*/  MOV R14, R8 ;  /* 0x00000008000e7202 */ /* 0x000fe20000000f00 */
[----:B------:R-:W-:Y:S01]  /*0c70*/  IMAD.MOV.U32 R16, RZ, RZ, R11 ;  /* 0x000000ffff107224 */ /* 0x000fe200078e000b */
[----:B------:R-:W-:Y:S02]  /*0c80*/  IADD3.X R0, PT, PT, RZ, R12, RZ, P1, !PT ;  /* 0x0000000cff007210 */ /* 0x000fe40000ffe4ff */
[----:B0-----:R-:W-:-:S04]  /*0c90*/  LEA R2, P2, R3, UR4, 0x2 ;  /* 0x0000000403027c11 */ /* 0x001fc8000f8410ff */
[----:B------:R-:W-:Y:S02]  /*0ca0*/  IADD3 R2, P1, PT, R2, 0x8000, RZ ;  /* 0x0000800002027810 */ /* 0x000fe40007f3e0ff */
[----:B------:R-:W-:Y:S02]  /*0cb0*/  LEA.HI.X R3, R3, UR5, R0, 0x2, P2 ;  /* 0x0000000503037c11 */ /* 0x000fe400090f1400 */
[----:B------:R-:W-:-:S03]  /*0cc0*/  MOV R0, R4 ;  /* 0x0000000400007202 */ /* 0x000fc60000000f00 */
[----:B------:R-:W-:-:S07]  /*0cd0*/  IMAD.X R3, RZ, RZ, R3, P1 ;  /* 0x000000ffff037224 */ /* 0x000fce00008e0603 */
.L_x_14:
[----:B------:R-:W2:Y:S04]  /*0ce0*/  LDG.E.CONSTANT R26, desc[UR8][R2.64+-0x8000] ;  /* 0xff800008021a7981 */ /* 0x000ea8000c1e9900 */
[----:B------:R-:W3:Y:S04]  /*0cf0*/  LDG.E.CONSTANT R25, desc[UR8][R2.64+-0x7000] ;  /* 0xff90000802197981 */ /* 0x000ee8000c1e9900 */
[----:B------:R-:W4:Y:S04]  /*0d00*/  LDG.E.CONSTANT R24, desc[UR8][R2.64+-0x6000] ;  /* 0xffa0000802187981 */ /* 0x000f28000c1e9900 */
[----:B------:R-:W5:Y:S04]  /*0d10*/  LDG.E.CONSTANT R22, desc[UR8][R2.64+-0x5000] ;  /* 0xffb0000802167981 */ /* 0x000f68000c1e9900 */
[----:B------:R-:W2:Y:S04]  /*0d20*/  LDS R23, [R14+-0x8000] ;  /* 0xff8000000e177984 */ /* 0x000ea80000000800 */
[----:B------:R-:W4:Y:S04]  /*0d30*/  LDG.E.CONSTANT R21, desc[UR8][R2.64+-0x4000] ;  /* 0xffc0000802157981 */ /* 0x000f28000c1e9900 */
[----:B------:R-:W-:Y:S04]  /*0d40*/  LDS R27, [R14+-0x5000] ;  /* 0xffb000000e1b7984 */ /* 0x000fe80000000800 */
[----:B------:R-:W-:Y:S01]  /*0d50*/  LDS R28, [R14+-0x4000] ;  /* 0xffc000000e1c7984 */ /* 0x000fe20000000800 */
[----:B--2---:R-:W-:-:S03]  /*0d60*/  FADD R26, R23, -R26 ;  /* 0x8000001a171a7221 */ /* 0x004fc60000000000 */
[----:B------:R-:W2:Y:S01]  /*0d70*/  LDG.E.CONSTANT R23, desc[UR8][R2.64+-0x3000] ;  /* 0xffd0000802177981 */ /* 0x000ea2000c1e9900 */
[----:B------:R-:W-:-:S03]  /*0d80*/  FFMA R13, R26, R26, R13 ;  /* 0x0000001a1a0d7223 */ /* 0x000fc6000000000d */
[----:B------:R-:W3:Y:S02]  /*0d90*/  LDS R26, [R14+-0x7000] ;  /* 0xff9000000e1a7984 */ /* 0x000ee40000000800 */
[----:B---3--:R-:W-:Y:S02]  /*0da0*/  FADD R26, R26, -R25 ;  /* 0x800000191a1a7221 */ /* 0x008fe40000000000 */
[----:B------:R-:W0:Y:S02]  /*0db0*/  LDS R25, [R14+-0x6000] ;  /* 0xffa000000e197984 */ /* 0x000e240000000800 */
[----:B------:R-:W-:Y:S01]  /*0dc0*/  FFMA R26, R26, R26, R13 ;  /* 0x0000001a1a1a7223 */ /* 0x000fe2000000000d */
[----:B-----5:R-:W-:Y:S01]  /*0dd0*/  FADD R27, R27, -R22 ;  /* 0x800000161b1b7221 */ /* 0x020fe20000000000 */
[----:B------:R-:W3:Y:S01]  /*0de0*/  LDG.E.CONSTANT R13, desc[UR8][R2.64+-0x2000] ;  /* 0xffe00008020d7981 */ /* 0x000ee2000c1e9900 */
[----:B----4-:R-:W-:-:S03]  /*0df0*/  FADD R21, R28, -R21 ;  /* 0x800000151c157221 */ /* 0x010fc60000000000 */
[----:B------:R-:W4:Y:S04]  /*0e00*/  LDG.E.CONSTANT R22, desc[UR8][R2.64] ;  /* 0x0000000802167981 */ /* 0x000f28000c1e9900 */
[----:B------:R-:W2:Y:S01]  /*0e10*/  LDS R28, [R14+-0x3000] ;  /* 0xffd000000e1c7984 */ /* 0x000ea20000000800 */
[----:B0-----:R-:W-:-:S03]  /*0e20*/  FADD R25, R25, -R24 ;  /* 0x8000001819197221 */ /* 0x001fc60000000000 */
[----:B------:R-:W5:Y:S01]  /*0e30*/  LDG.E.CONSTANT R24, desc[UR8][R2.64+-0x1000] ;  /* 0xfff0000802187981 */ /* 0x000f62000c1e9900 */
[----:B------:R-:W-:-:S04]  /*0e40*/  FFMA R26, R25, R25, R26 ;  /* 0x00000019191a7223 */ /* 0x000fc8000000001a */
[----:B------:R-:W-:Y:S02]  /*0e50*/  FFMA R26, R27, R27, R26 ;  /* 0x0000001b1b1a7223 */ /* 0x000fe4000000001a */
[----:B------:R-:W-:Y:S02]  /*0e60*/  LDS R27, [R14] ;  /* 0x000000000e1b7984 */ /* 0x000fe40000000800 */
[----:B------:R-:W-:Y:S02]  /*0e70*/  FFMA R26, R21, R21, R26 ;  /* 0x00000015151a7223 */ /* 0x000fe4000000001a */
[----:B------:R-:W5:Y:S01]  /*0e80*/  LDG.E.CONSTANT R21, desc[UR8][R2.64+0x1000] ;  /* 0x0010000802157981 */ /* 0x000f62000c1e9900 */
[----:B--2---:R-:W-:-:S03]  /*0e90*/  FADD R25, R28, -R23 ;  /* 0x800000171c197221 */ /* 0x004fc60000000000 */
[----:B------:R-:W2:Y:S01]  /*0ea0*/  LDG.E.CONSTANT R23, desc[UR8][R2.64+0x2000] ;  /* 0x0020000802177981 */ /* 0x000ea2000c1e9900 */
[----:B------:R-:W-:-:S03]  /*0eb0*/  FFMA R26, R25, R25, R26 ;  /* 0x00000019191a7223 */ /* 0x000fc6000000001a */
[----:B------:R-:W-:Y:S04]  /*0ec0*/  LDS R25, [R14+-0x1000] ;  /* 0xfff000000e197984 */ /* 0x000fe80000000800 */
[----:B------:R-:W3:Y:S02]  /*0ed0*/  LDS R28, [R14+-0x2000] ;  /* 0xffe000000e1c7984 */ /* 0x000ee40000000800 */
[----:B---3--:R-:W-:Y:S02]  /*0ee0*/  FADD R13, R28, -R13 ;  /* 0x8000000d1c0d7221 */ /* 0x008fe40000000000 */
[----:B------:R-:W-:Y:S01]  /*0ef0*/  LDS R28, [R14+0x2000] ;  /* 0x002000000e1c7984 */ /* 0x000fe20000000800 */
[----:B----4-:R-:W-:-:S03]  /*0f00*/  FADD R27, R27, -R22 ;  /* 0x800000161b1b7221 */ /* 0x010fc60000000000 */
[----:B------:R-:W3:Y:S01]  /*0f10*/  LDG.E.CONSTANT R22, desc[UR8][R2.64+0x4000] ;  /* 0x0040000802167981 */ /* 0x000ee2000c1e9900 */
[----:B------:R-:W-:-:S03]  /*0f20*/  FFMA R26, R13, R13, R26 ;  /* 0x0000000d0d1a7223 */ /* 0x000fc6000000001a */
[----:B------:R-:W4:Y:S01]  /*0f30*/  LDG.E.CONSTANT R13, desc[UR8][R2.64+0x3000] ;  /* 0x00300008020d7981 */ /* 0x000f22000c1e9900 */
[----:B-----5:R-:W-:-:S03]  /*0f40*/  FADD R25, R25, -R24 ;  /* 0x8000001819197221 */ /* 0x020fc60000000000 */
[----:B------:R-:W0:Y:S01]  /*0f50*/  LDS R24, [R14+0x1000] ;  /* 0x001000000e187984 */ /* 0x000e220000000800 */
[----:B------:R-:W-:-:S04]  /*0f60*/  FFMA R26, R25, R25, R26 ;  /* 0x00000019191a7223 */ /* 0x000fc8000000001a */
[----:B------:R-:W-:Y:S01]  /*0f70*/  FFMA R26, R27, R27, R26 ;  /* 0x0000001b1b1a7223 */ /* 0x000fe2000000001a */
[----:B0-----:R-:W-:Y:S02]  /*0f80*/  FADD R21, R24, -R21 ;  /* 0x8000001518157221 */ /* 0x001fe40000000000 */
[----:B------:R-:W5:Y:S02]  /*0f90*/  LDG.E.CONSTANT R24, desc[UR8][R2.64+0x7000] ;  /* 0x0070000802187981 */ /* 0x000f64000c1e9900 */
[----:B------:R-:W-:Y:S02]  /*0fa0*/  FFMA R26, R21, R21, R26 ;  /* 0x00000015151a7223 */ /* 0x000fe4000000001a */
[----:B------:R-:W5:Y:S01]  /*0fb0*/  LDG.E.CONSTANT R21, desc[UR8][R2.64+0x5000] ;  /* 0x0050000802157981 */ /* 0x000f62000c1e9900 */
[----:B--2---:R-:W-:-:S03]  /*0fc0*/  FADD R25, R28, -R23 ;  /* 0x800000171c197221 */ /* 0x004fc60000000000 */
[----:B------:R0:W2:Y:S01]  /*0fd0*/  LDG.E.CONSTANT R23, desc[UR8][R2.64+0x6000] ;  /* 0x0060000802177981 */ /* 0x0000a2000c1e9900 */
[----:B------:R-:W-:-:S03]  /*0fe0*/  FFMA R26, R25, R25, R26 ;  /* 0x00000019191a7223 */ /* 0x000fc6000000001a */
[----:B------:R-:W3:Y:S04]  /*0ff0*/  LDS R25, [R14+0x4000] ;  /* 0x004000000e197984 */ /* 0x000ee80000000800 */
[----:B------:R-:W4:Y:S01]  /*1000*/  LDS R28, [R14+0x3000] ;  /* 0x003000000e1c7984 */ /* 0x000f220000000800 */
[----:B------:R-:W-:-:S04]  /*1010*/  IADD3 R16, PT, PT, R16, 0x10, RZ ;  /* 0x0000001010107810 */ /* 0x000fc80007ffe0ff */
[----:B------:R-:W-:Y:S01]  /*1020*/  ISETP.NE.AND P1, PT, R16, RZ, PT ;  /* 0x000000ff1000720c */ /* 0x000fe20003f25270 */
[----:B---3--:R-:W-:Y:S02]  /*1030*/  FADD R25, R25, -R22 ;  /* 0x8000001619197221 */ /* 0x008fe40000000000 */
[----:B------:R-:W5:Y:S01]  /*1040*/  LDS R22, [R14+0x5000] ;  /* 0x005000000e167984 */ /* 0x000f620000000800 */
[----:B----4-:R-:W-:-:S03]  /*1050*/  FADD R13, R28, -R13 ;  /* 0x8000000d1c0d7221 */ /* 0x010fc60000000000 */
[----:B------:R-:W-:Y:S01]  /*1060*/  LDS R28, [R14+0x6000] ;  /* 0x006000000e1c7984 */ /* 0x000fe20000000800 */
[----:B------:R-:W-:-:S03]  /*1070*/  FFMA R26, R13, R13, R26 ;  /* 0x0000000d0d1a7223 */ /* 0x000fc6000000001a */
[----:B------:R1:W3:Y:S01]  /*1080*/  LDS R13, [R14+0x7000] ;  /* 0x007000000e0d7984 */ /* 0x0002e20000000800 */
[----:B------:R-:W-:Y:S01]  /*1090*/  FFMA R26, R25, R25, R26 ;  /* 0x00000019191a7223 */ /* 0x000fe2000000001a */
[----:B0-----:R-:W-:Y:S02]  /*10a0*/  IADD3 R2, P2, PT, R2, 0x10000, RZ ;  /* 0x0001000002027810 */ /* 0x001fe40007f5e0ff */
[----:B------:R-:W-:-:S03]  /*10b0*/  IADD3 R0, PT, PT, R0, 0x4000, RZ ;  /* 0x0000400000007810 */ /* 0x000fc60007ffe0ff */
[----:B------:R-:W-:Y:S02]  /*10c0*/  IMAD.X R3, RZ, RZ, R3, P2 ;  /* 0x000000ffff037224 */ /* 0x000fe400010e0603 */
[----:B-1----:R-:W-:Y:S02]  /*10d0*/  VIADD R14, R14, 0x10000 ;  /* 0x000100000e0e7836 */ /* 0x002fe40000000000 */
[----:B-----5:R-:W-:-:S04]  /*10e0*/  FADD R21, R22, -R21 ;  /* 0x8000001516157221 */ /* 0x020fc80000000000 */
[----:B------:R-:W-:Y:S01]  /*10f0*/  FFMA R26, R21, R21, R26 ;  /* 0x00000015151a7223 */ /* 0x000fe2000000001a */
[----:B---3--:R-:W-:Y:S01]  /*1100*/  FADD R13, R13, -R24 ;  /* 0x800000180d0d7221 */ /* 0x008fe20000000000 */
[----:B--2---:R-:W-:-:S04]  /*1110*/  FADD R23, R28, -R23 ;  /* 0x800000171c177221 */ /* 0x004fc80000000000 */
[----:B------:R-:W-:-:S04]  /*1120*/  FFMA R26, R23, R23, R26 ;  /* 0x00000017171a7223 */ /* 0x000fc8000000001a */
[----:B------:R-:W-:Y:S01]  /*1130*/  FFMA R13, R13, R13, R26 ;  /* 0x0000000d0d0d7223 */ /* 0x000fe2000000001a */
[----:B------:R-:W-:Y:S06]  /*1140*/  @P1 BRA `(.L_x_14) ;  /* 0xfffffff800e41947 */ /* 0x000fec000383ffff */
.L_x_13:
[----:B------:R-:W-:Y:S05]  /*1150*/  BSYNC.RECONVERGENT B1 ;  /* 0x0000000000017941 */ /* 0x000fea0003800200 */
.L_x_12:
[----:B------:R-:W-:Y:S05]  /*1160*/  @!P0 BRA `(.L_x_11) ;  /* 0x0000000400a08947 */ /* 0x000fea0003800000 */
[----:B------:R-:W-:Y:S01]  /*1170*/  ISETP.GE.U32.AND P0, PT, R19, 0x7, PT ;  /* 0x000000071300780c */ /* 0x000fe20003f06070 */
[----:B------:R-:W-:Y:S01]  /*1180*/  BSSY.RECONVERGENT B1, `(.L_x_15) ;  /* 0x000002d000017945 */ /* 0x000fe20003800200 */
[----:B------:R-:W-:-:S11]  /*1190*/  ISETP.NE.AND P1, PT, R18, RZ, PT ;  /* 0x000000ff1200720c */ /* 0x000fd60003f25270 */
[----:B------:R-:W-:Y:S05]  /*11a0*/  @!P0 BRA `(.L_x_16) ;  /* 0x0000000000a88947 */ /* 0x000fea0003800000 */
[----:B------:R-:W0:Y:S01]  /*11b0*/  LDCU.64 UR4, c[0x0][0x388] ;  /* 0x00007100ff0477ac */ /* 0x000e220008000a00 */
[----:B------:R-:W-:-:S04]  /*11c0*/  IADD3 R3, P0, PT, R15, R0, RZ ;  /* 0x000000000f037210 */ /* 0x000fc80007f1e0ff */
[----:B------:R-:W-:Y:S02]  /*11d0*/  IADD3.X R14, PT, PT, RZ, R12, RZ, P0, !PT ;  /* 0x0000000cff0e7210 */ /* 0x000fe400007fe4ff */
[----:B0-----:R-:W-:-:S04]  /*11e0*/  LEA R2, P0, R3, UR4, 0x2 ;  /* 0x0000000403027c11 */ /* 0x001fc8000f8010ff */
[----:B------:R-:W-:-:S05]  /*11f0*/  LEA.HI.X R3, R3, UR5, R14, 0x2, P0 ;  /* 0x0000000503037c11 */ /* 0x000fca00080f140e */
[----:B------:R-:W2:Y:S01]  /*1200*/  LDG.E.CONSTANT R27, desc[UR8][R2.64] ;  /* 0x00000008021b7981 */ /* 0x000ea2000c1e9900 */
[----:B------:R-:W0:Y:S03]  /*1210*/  S2UR UR5, SR_CgaCtaId ;  /* 0x00000000000579c3 */ /* 0x000e260000008800 */
[----:B------:R-:W3:Y:S01]  /*1220*/  LDG.E.CONSTANT R26, desc[UR8][R2.64+0x1000] ;  /* 0x00100008021a7981 */ /* 0x000ee2000c1e9900 */
[----:B------:R-:W-:-:S03]  /*1230*/  UMOV UR4, 0x400 ;  /* 0x0000040000047882 */ /* 0x000fc60000000000 */
[----:B------:R-:W4:Y:S04]  /*1240*/  LDG.E.CONSTANT R25, desc[UR8][R2.64+0x2000] ;  /* 0x0020000802197981 */ /* 0x000f28000c1e9900 */
[----:B------:R-:W5:Y:S04]  /*1250*/  LDG.E.CONSTANT R23, desc[UR8][R2.64+0x3000] ;  /* 0x0030000802177981 */ /* 0x000f68000c1e9900 */
[----:B------:R-:W5:Y:S04]  /*1260*/  LDG.E.CONSTANT R21, desc[UR8][R2.64+0x4000] ;  /* 0x0040000802157981 */ /* 0x000f68000c1e9900 */
[----:B------:R-:W5:Y:S04]  /*1270*/  LDG.E.CONSTANT R16, desc[UR8][R2.64+0x5000] ;  /* 0x0050000802107981 */ /* 0x000f68000c1e9900 */
[----:B------:R-:W5:Y:S01]  /*1280*/  LDG.E.CONSTANT R24, desc[UR8][R2.64+0x7000] ;  /* 0x0070000802187981 */ /* 0x000f62000c1e9900 */
[----:B0-----:R-:W-:-:S06]  /*1290*/  ULEA UR4, UR5, UR4, 0x18 ;  /* 0x0000000405047291 */ /* 0x001fcc000f8ec0ff */
[----:B------:R-:W-:-:S05]  /*12a0*/  LEA R22, R0, UR4, 0x2 ;  /* 0x0000000400167c11 */ /* 0x000fca000f8e10ff */
[----:B------:R-:W2:Y:S02]  /*12b0*/  LDS R14, [R22] ;  /* 0x00000000160e7984 */ /* 0x000ea40000000800 */
[----:B--2---:R-:W-:Y:S02]  /*12c0*/  FADD R28, R14, -R27 ;  /* 0x8000001b0e1c7221 */ /* 0x004fe40000000000 */
[----:B------:R0:W2:Y:S04]  /*12d0*/  LDG.E.CONSTANT R14, desc[UR8][R2.64+0x6000] ;  /* 0x00600008020e7981 */ /* 0x0000a8000c1e9900 */
[----:B------:R-:W3:Y:S01]  /*12e0*/  LDS R27, [R22+0x1000] ;  /* 0x00100000161b7984 */ /* 0x000ee20000000800 */
[----:B------:R-:W-:-:S03]  /*12f0*/  FFMA R13, R28, R28, R13 ;  /* 0x0000001c1c0d7223 */ /* 0x000fc6000000000d */
[----:B------:R-:W4:Y:S04]  /*1300*/  LDS R28, [R22+0x2000] ;  /* 0x00200000161c7984 */ /* 0x000f280000000800 */
[----:B0-----:R-:W-:Y:S01]  /*1310*/  LDS R3, [R22+0x6000] ;  /* 0x0060000016037984 */ /* 0x001fe20000000800 */
[----:B---3--:R-:W-:-:S03]  /*1320*/  FADD R26, R27, -R26 ;  /* 0x8000001a1b1a7221 */ /* 0x008fc60000000000 */
[----:B------:R-:W5:Y:S01]  /*1330*/  LDS R27, [R22+0x3000] ;  /* 0x00300000161b7984 */ /* 0x000f620000000800 */
[----:B------:R-:W-:Y:S01]  /*1340*/  FFMA R13, R26, R26, R13 ;  /* 0x0000001a1a0d7223 */ /* 0x000fe2000000000d */
[----:B----4-:R-:W-:Y:S02]  /*1350*/  FADD R28, R28, -R25 ;  /* 0x800000191c1c7221 */ /* 0x010fe40000000000 */
[----:B------:R-:W0:Y:S02]  /*1360*/  LDS R26, [R22+0x4000] ;  /* 0x00400000161a7984 */ /* 0x000e240000000800 */
[----:B------:R-:W-:Y:S02]  /*1370*/  FFMA R28, R28, R28, R13 ;  /* 0x0000001c1c1c7223 */ /* 0x000fe4000000000d */
[----:B------:R-:W1:Y:S01]  /*1380*/  LDS R13, [R22+0x5000] ;  /* 0x00500000160d7984 */ /* 0x000e620000000800 */
[----:B-----5:R-:W-:-:S03]  /*1390*/  FADD R27, R27, -R23 ;  /* 0x800000171b1b7221 */ /* 0x020fc60000000000 */
[----:B------:R-:W3:Y:S01]  /*13a0*/  LDS R23, [R22+0x7000] ;  /* 0x0070000016177984 */ /* 0x000ee20000000800 */
[----:B------:R-:W-:Y:S01]  /*13b0*/  FFMA R28, R27, R27, R28 ;  /* 0x0000001b1b1c7223 */ /* 0x000fe2000000001c */
[----:B0-----:R-:W-:-:S04]  /*13c0*/  FADD R21, R26, -R21 ;  /* 0x800000151a157221 */ /* 0x001fc80000000000 */
[----:B------:R-:W-:Y:S01]  /*13d0*/  FFMA R28, R21, R21, R28 ;  /* 0x00000015151c7223 */ /* 0x000fe2000000001c */
[----:B-1----:R-:W-:-:S04]  /*13e0*/  FADD R13, R13, -R16 ;  /* 0x800000100d0d7221 */ /* 0x002fc80000000000 */
[----:B------:R-:W-:Y:S01]  /*13f0*/  FFMA R28, R13, R13, R28 ;  /* 0x0000000d0d1c7223 */ /* 0x000fe2000000001c */
[----:B------:R-:W-:Y:S02]  /*1400*/  VIADD R0, R0, 0x2000 ;  /* 0x0000200000007836 */ /* 0x000fe40000000000 */
[----:B---3--:R-:W-:Y:S01]  /*1410*/  FADD R23, R23, -R24 ;  /* 0x8000001817177221 */ /* 0x008fe20000000000 */
[----:B--2---:R-:W-:-:S04]  /*1420*/  FADD R3, R3, -R14 ;  /* 0x8000000e03037221 */ /* 0x004fc80000000000 */
[----:B------:R-:W-:-:S04]  /*1430*/  FFMA R28, R3, R3, R28 ;  /* 0x00000003031c7223 */ /* 0x000fc8000000001c */
[----:B------:R-:W-:-:S07]  /*1440*/  FFMA R13, R23, R23, R28 ;  /* 0x00000017170d7223 */ /* 0x000fce000000001c */
.L_x_16:
[----:B------:R-:W-:Y:S05]  /*1450*/  BSYNC.RECONVERGENT B1 ;  /* 0x0000000000017941 */ /* 0x000fea0003800200 */
.L_x_15:
        /* <DEDUP_REMOVED lines=10> */
[----:B------:R-:W2:Y:S04]  /*1500*/  LDG.E.CONSTANT R23, desc[UR8][R2.64] ;  /* 0x0000000802177981 */ /* 0x000ea8000c1e9900 */
[----:B------:R-:W3:Y:S04]  /*1510*/  LDG.E.CONSTANT R25, desc[UR8][R2.64+0x1000] ;  /* 0x0010000802197981 */ /* 0x000ee8000c1e9900 */
[----:B------:R-:W4:Y:S04]  /*1520*/  LDG.E.CONSTANT R14, desc[UR8][R2.64+0x2000] ;  /* 0x00200008020e7981 */ /* 0x000f28000c1e9900 */
[----:B------:R-:W5:Y:S01]  /*1530*/  LDG.E.CONSTANT R16, desc[UR8][R2.64+0x3000] ;  /* 0x0030000802107981 */ /* 0x000f62000c1e9900 */
[----:B------:R-:W0:Y:S01]  /*1540*/  S2UR UR5, SR_CgaCtaId ;  /* 0x00000000000579c3 */ /* 0x000e220000008800 */
[----:B------:R-:W-:-:S02]  /*1550*/  UMOV UR4, 0x400 ;  /* 0x0000040000047882 */ /* 0x000fc40000000000 */
[----:B0-----:R-:W-:-:S06]  /*1560*/  ULEA UR4, UR5, UR4, 0x18 ;  /* 0x0000000405047291 */ /* 0x001fcc000f8ec0ff */
[C---:B------:R-:W-:Y:S01]  /*1570*/  LEA R21, R0.reuse, UR4, 0x2 ;  /* 0x0000000400157c11 */ /* 0x040fe2000f8e10ff */
[----:B------:R-:W-:-:S04]  /*1580*/  VIADD R0, R0, 0x1000 ;  /* 0x0000100000007836 */ /* 0x000fc80000000000 */
[----:B------:R-:W2:Y:S04]  /*1590*/  LDS R22, [R21] ;  /* 0x0000000015167984 */ /* 0x000ea80000000800 */
[----:B------:R-:W3:Y:S04]  /*15a0*/  LDS R24, [R21+0x1000] ;  /* 0x0010000015187984 */ /* 0x000ee80000000800 */
[----:B------:R-:W4:Y:S04]  /*15b0*/  LDS R27, [R21+0x2000] ;  /* 0x00200000151b7984 */ /* 0x000f280000000800 */
[----:B------:R-:W5:Y:S01]  /*15c0*/  LDS R29, [R21+0x3000] ;  /* 0x00300000151d7984 */ /* 0x000f620000000800 */
[----:B--2---:R-:W-:-:S04]  /*15d0*/  FADD R22, R22, -R23 ;  /* 0x8000001716167221 */ /* 0x004fc80000000000 */
[----:B------:R-:W-:Y:S01]  /*15e0*/  FFMA R13, R22, R22, R13 ;  /* 0x00000016160d7223 */ /* 0x000fe2000000000d */
[----:B---3--:R-:W-:Y:S01]  /*15f0*/  FADD R24, R24, -R25 ;  /* 0x8000001918187221 */ /* 0x008fe20000000000 */
[----:B----4-:R-:W-:-:S03]  /*1600*/  FADD R14, R27, -R14 ;  /* 0x8000000e1b0e7221 */ /* 0x010fc60000000000 */
[----:B------:R-:W-:Y:S01]  /*1610*/  FFMA R13, R24, R24, R13 ;  /* 0x00000018180d7223 */ /* 0x000fe2000000000d */
[----:B-----5:R-:W-:-:S03]  /*1620*/  FADD R16, R29, -R16 ;  /* 0x800000101d107221 */ /* 0x020fc60000000000 */
[----:B------:R-:W-:-:S04]  /*1630*/  FFMA R13, R14, R14, R13 ;  /* 0x0000000e0e0d7223 */ /* 0x000fc8000000000d */
[----:B------:R-:W-:-:S07]  /*1640*/  FFMA R13, R16, R16, R13 ;  /* 0x00000010100d7223 */ /* 0x000fce000000000d */
.L_x_18:
[----:B------:R-:W-:Y:S05]  /*1650*/  BSYNC.RECONVERGENT B1 ;  /* 0x0000000000017941 */ /* 0x000fea0003800200 */
.L_x_17:
[----:B------:R-:W-:Y:S05]  /*1660*/  @!P1 BRA `(.L_x_11) ;  /* 0x0000000000609947 */ /* 0x000fea0003800000 */
[----:B------:R-:W0:Y:S01]  /*1670*/  LDCU.64 UR4, c[0x0][0x388] ;  /* 0x00007100ff0477ac */ /* 0x000e220008000a00 */
[----:B------:R-:W-:-:S04]  /*1680*/  IADD3 R15, P0, PT, R15, R0, RZ ;  /* 0x000000000f0f7210 */ /* 0x000fc80007f1e0ff */
[----:B------:R-:W-:Y:S02]  /*1690*/  IADD3.X R12, PT, PT, RZ, R12, RZ, P0, !PT ;  /* 0x0000000cff0c7210 */ /* 0x000fe400007fe4ff */
[----:B0-----:R-:W-:-:S04]  /*16a0*/  LEA R2, P0, R15, UR4, 0x2 ;  /* 0x000000040f027c11 */ /* 0x001fc8000f8010ff */
[----:B------:R-:W-:-:S05]  /*16b0*/  LEA.HI.X R3, R15, UR5, R12, 0x2, P0 ;  /* 0x000000050f037c11 */ /* 0x000fca00080f140c */
[----:B------:R-:W2:Y:S01]  /*16c0*/  LDG.E.CONSTANT R15, desc[UR8][R2.64] ;  /* 0x00000008020f7981 */ /* 0x000ea2000c1e9900 */
[----:B------:R-:W0:Y:S01]  /*16d0*/  S2UR UR5, SR_CgaCtaId ;  /* 0x00000000000579c3 */ /* 0x000e220000008800 */
[----:B------:R-:W-:Y:S01]  /*16e0*/  UMOV UR4, 0x400 ;  /* 0x0000040000047882 */ /* 0x000fe20000000000 */
[----:B------:R-:W-:Y:S01]  /*16f0*/  ISETP.NE.AND P0, PT, R9, 0x1, PT ;  /* 0x000000010900780c */ /* 0x000fe20003f05270 */
[----:B0-----:R-:W-:-:S06]  /*1700*/  ULEA UR4, UR5, UR4, 0x18 ;  /* 0x0000000405047291 */ /* 0x001fcc000f8ec0ff */
[----:B------:R-:W-:-:S05]  /*1710*/  LEA R14, R0, UR4, 0x2 ;  /* 0x00000004000e7c11 */ /* 0x000fca000f8e10ff */
[----:B------:R-:W2:Y:S02]  /*1720*/  LDS R0, [R14] ;  /* 0x000000000e007984 */ /* 0x000ea40000000800 */
[----:B--2---:R-:W-:-:S04]  /*1730*/  FADD R0, R0, -R15 ;  /* 0x8000000f00007221 */ /* 0x004fc80000000000 */
[----:B------:R-:W-:Y:S01]  /*1740*/  FFMA R13, R0, R0, R13 ;  /* 0x00000000000d7223 */ /* 0x000fe2000000000d */
[----:B------:R-:W-:Y:S06]  /*1750*/  @!P0 BRA `(.L_x_11) ;  /* 0x0000000000248947 */ /* 0x000fec0003800000 */
[----:B------:R-:W-:Y:S01]  /*1760*/  ISETP.NE.AND P0, PT, R9, 0x2, PT ;  /* 0x000000020900780c */ /* 0x000fe20003f05270 */
[----:B------:R-:W2:Y:S04]  /*1770*/  LDG.E.CONSTANT R15, desc[UR8][R2.64+0x1000] ;  /* 0x00100008020f7981 */ /* 0x000ea8000c1e9900 */
[----:B------:R-:W2:Y:S08]  /*1780*/  LDS R0, [R14+0x1000] ;  /* 0x001000000e007984 */ /* 0x000eb00000000800 */
[----:B------:R-:W3:Y:S04]  /*1790*/  @P0 LDG.E.CONSTANT R21, desc[UR8][R2.64+0x2000] ;  /* 0x0020000802150981 */ /* 0x000ee8000c1e9900 */
[----:B------:R-:W3:Y:S01]  /*17a0*/  @P0 LDS R12, [R14+0x2000] ;  /* 0x002000000e0c0984 */ /* 0x000ee20000000800 */
[----:B--2---:R-:W-:-:S04]  /*17b0*/  FADD R0, R0, -R15 ;  /* 0x8000000f00007221 */ /* 0x004fc80000000000 */
[----:B------:R-:W-:Y:S01]  /*17c0*/  FFMA R13, R0, R0, R13 ;  /* 0x00000000000d7223 */ /* 0x000fe2000000000d */
[----:B---3--:R-:W-:-:S04]  /*17d0*/  @P0 FADD R12, R12, -R21 ;  /* 0x800000150c0c0221 */ /* 0x008fc80000000000 */
[----:B------:R-:W-:-:S07]  /*17e0*/  @P0 FFMA R13, R12, R12, R13 ;  /* 0x0000000c0c0d0223 */ /* 0x000fce000000000d */
.L_x_11:
[----:B------:R-:W-:Y:S05]  /*17f0*/  BSYNC.RECONVERGENT B0 ;  /* 0x0000000000007941 */ /* 0x000fea0003800200 */
.L_x_10:
[----:B------:R-:W-:Y:S01]  /*1800*/  STS [R10], R13 ;  /* 0x0000000d0a007388 */ /* 0x000fe20000000800 */
[----:B------:R-:W-:Y:S01]  /*1810*/  BAR.SYNC.DEFER_BLOCKING 0x0 ;  /* 0x0000000000007b1d */ /* 0x000fe20000010000 */
[C---:B------:R-:W-:Y:S02]  /*1820*/  ISETP.GT.U32.AND P0, PT, R4.reuse, 0x1ff, PT ;  /* 0x000001ff0400780c */ /* 0x040fe40003f04070 */
[----:B------:R-:W-:-:S03]  /*1830*/  ISETP.GT.U32.AND P1, PT, R4, 0xff, PT ;  /* 0x000000ff0400780c */ /* 0x000fc60003f24070 */
[----:B------:R-:W-:Y:S08]  /*1840*/  BSSY.RECONVERGENT B0, `(.L_x_19) ;  /* 0x0000044000007945 */ /* 0x000ff00003800200 */
[----:B------:R-:W-:Y:S04]  /*1850*/  @!P0 LDS R0, [R10+0x800] ;  /* 0x000800000a008984 */ /* 0x000fe80000000800 */
[----:B------:R-:W0:Y:S02]  /*1860*/  @!P0 LDS R3, [R10] ;  /* 0x000000000a038984 */ /* 0x000e240000000800 */
[----:B0-----:R-:W-:-:S05]  /*1870*/  @!P0 FADD R3, R0, R3 ;  /* 0x0000000300038221 */ /* 0x001fca0000000000 */
[----:B------:R-:W-:Y:S01]  /*1880*/  @!P0 STS [R10], R3 ;  /* 0x000000030a008388 */ /* 0x000fe20000000800 */
[----:B------:R-:W-:Y:S01]  /*1890*/  BAR.SYNC.DEFER_BLOCKING 0x0 ;  /* 0x0000000000007b1d */ /* 0x000fe20000010000 */
[----:B------:R-:W-:-:S05]  /*18a0*/  ISETP.GT.U32.AND P0, PT, R4, 0x7f, PT ;  /* 0x0000007f0400780c */ /* 0x000fca0003f04070 */
        /* <DEDUP_REMOVED lines=15> */
[----:B------:R0:W-:Y:S01]  /*19a0*/  @!P1 STS [R10], R3 ;  /* 0x000000030a009388 */ /* 0x0001e20000000800 */
[----:B------:R-:W-:Y:S06]  /*19b0*/  BAR.SYNC.DEFER_BLOCKING 0x0 ;  /* 0x0000000000007b1d */ /* 0x000fec0000010000 */
[----:B------:R-:W-:Y:S05]  /*19c0*/  @P0 BRA `(.L_x_20) ;  /* 0x0000000000ac0947 */ /* 0x000fea0003800000 */
[----:B------:R-:W-:Y:S01]  /*19d0*/  LDS R0, [R10+0x80] ;  /* 0x000080000a007984 */ /* 0x000fe20000000800 */
[----:B------:R-:W-:-:S03]  /*19e0*/  ISETP.NE.AND P0, PT, R4, RZ, PT ;  /* 0x000000ff0400720c */ /* 0x000fc60003f05270 */
[----:B0-----:R-:W0:Y:S02]  /*19f0*/  LDS R3, [R10] ;  /* 0x000000000a037984 */ /* 0x001e240000000800 */
[----:B0-----:R-:W-:-:S05]  /*1a00*/  FADD R3, R0, R3 ;  /* 0x0000000300037221 */ /* 0x001fca0000000000 */
[----:B------:R-:W-:Y:S04]  /*1a10*/  STS [R10], R3 ;  /* 0x000000030a007388 */ /* 0x000fe80000000800 */
[----:B------:R-:W-:Y:S04]  /*1a20*/  LDS R0, [R10+0x40] ;  /* 0x000040000a007984 */ /* 0x000fe80000000800 */
[----:B------:R-:W0:Y:S02]  /*1a30*/  LDS R13, [R10] ;  /* 0x000000000a0d7984 */ /* 0x000e240000000800 */
        /* <DEDUP_REMOVED lines=17> */
[----:B------:R1:W-:Y:S01]  /*1b50*/  STS [R10], R13 ;  /* 0x0000000d0a007388 */ /* 0x0003e20000000800 */
[----:B------:R-:W-:Y:S05]  /*1b60*/  @P0 BRA `(.L_x_20) ;  /* 0x0000000000440947 */ /* 0x000fea0003800000 */
[----:B------:R-:W0:Y:S02]  /*1b70*/  LDS R0, [R7] ;  /* 0x0000000007007984 */ /* 0x000e240000000800 */
[----:B0-----:R-:W-:Y:S01]  /*1b80*/  VIADD R2, R0, 0xf3000000 ;  /* 0xf300000000027836 */ /* 0x001fe20000000000 */
[----:B------:R0:W2:Y:S04]  /*1b90*/  MUFU.RSQ R3, R0 ;  /* 0x0000000000037308 */ /* 0x0000a80000001400 */
[----:B------:R-:W-:-:S13]  /*1ba0*/  ISETP.GT.U32.AND P0, PT, R2, 0x727fffff, PT ;  /* 0x727fffff0200780c */ /* 0x000fda0003f04070 */
[----:B0-2---:R-:W-:Y:S05]  /*1bb0*/  @!P0 BRA `(.L_x_21) ;  /* 0x00000000000c8947 */ /* 0x005fea0003800000 */
[----:B------:R-:W-:-:S07]  /*1bc0*/  MOV R12, 0x1be0 ;  /* 0x00001be0000c7802 */ /* 0x000fce0000000f00 */
[----:B-1----:R-:W-:Y:S05]  /*1bd0*/  CALL.REL.NOINC `($__internal_0_$__cuda_sm20_sqrt_rn_f32_slowpath) ;  /* 0x0000000000447944 */ /* 0x002fea0003c00000 */
[----:B------:R-:W-:Y:S05]  /*1be0*/  BRA `(.L_x_22) ;  /* 0x0000000000107947 */ /* 0x000fea0003800000 */
.L_x_21:
[----:B-1----:R-:W-:Y:S01]  /*1bf0*/  FMUL.FTZ R13, R0, R3 ;  /* 0x00000003000d7220 */ /* 0x002fe20000410000 */
[----:B------:R-:W-:-:S03]  /*1c00*/  FMUL.FTZ R3, R3, 0.5 ;  /* 0x3f00000003037820 */ /* 0x000fc60000410000 */
[----:B------:R-:W-:-:S04]  /*1c10*/  FFMA R0, -R13, R13, R0 ;  /* 0x0000000d0d007223 */ /* 0x000fc80000000100 */
[----:B------:R-:W-:-:S07]  /*1c20*/  FFMA R13, R0, R3, R13 ;  /* 0x00000003000d7223 */ /* 0x000fce000000000d */
.L_x_22:
[----:B------:R-:W0:Y:S08]  /*1c30*/  LDC R15, c[0x0][0x39c] ;  /* 0x0000e700ff0f7b82 */ /* 0x000e300000000800 */
[----:B------:R-:W1:Y:S01]  /*1c40*/  LDC.64 R2, c[0x0][0x390] ;  /* 0x0000e400ff027b82 */ /* 0x000e620000000a00 */
[----:B0-----:R-:W-:-:S04]  /*1c50*/  IMAD R15, R15, UR6, R6 ;  /* 0x000000060f0f7c24 */ /* 0x001fc8000f8e0206 */
[----:B-1----:R-:W-:-:S05]  /*1c60*/  IMAD.WIDE.U32 R2, R15, 0x4, R2 ;  /* 0x000000040f027825 */ /* 0x002fca00078e0002 */
[----:B------:R2:W-:Y:S02]  /*1c70*/  STG.E desc[UR8][R2.64], R13 ;  /* 0x0000000d02007986 */ /* 0x0005e4000c101908 */
.L_x_20:
[----:B------:R-:W-:Y:S05]  /*1c80*/  BSYNC.RECONVERGENT B0 ;  /* 0x0000000000007941 */ /* 0x000fea0003800200 */
.L_x_19:
[----:B------:R-:W3:Y:S01]  /*1c90*/  LDCU UR4, c[0x0][0x39c] ;  /* 0x00007380ff0477ac */ /* 0x000ee20008000800 */
[----:B------:R-:W-:Y:S01]  /*1ca0*/  IADD3 R6, PT, PT, R6, 0x1, RZ ;  /* 0x0000000106067810 */ /* 0x000fe20007ffe0ff */
[----:B------:R-:W-:Y:S03]  /*1cb0*/  BAR.SYNC.DEFER_BLOCKING 0x0 ;  /* 0x0000000000007b1d */ /* 0x000fe60000010000 */
[----:B---3--:R-:W-:-:S13]  /*1cc0*/  ISETP.NE.AND P0, PT, R6, UR4, PT ;  /* 0x0000000406007c0c */ /* 0x008fda000bf05270 */
[----:B------:R-:W-:Y:S05]  /*1cd0*/  @P0 BRA `(.L_x_23) ;  /* 0xffffffec00a00947 */ /* 0x000fea000383ffff */
[----:B------:R-:W-:Y:S05]  /*1ce0*/  EXIT ;  /* 0x000000000000794d */ /* 0x000fea0003800000 */
        .weak           $__internal_0_$__cuda_sm20_sqrt_rn_f32_slowpath
        .type           $__internal_0_$__cuda_sm20_sqrt_rn_f32_slowpath,@function
        .size           $__internal_0_$__cuda_sm20_sqrt_rn_f32_slowpath,(.L_x_156 - $__internal_0_$__cuda_sm20_sqrt_rn_f32_slowpath)
$__internal_0_$__cuda_sm20_sqrt_rn_f32_slowpath:
[----:B------:R-:W-:-:S13]  /*1cf0*/  LOP3.LUT P0, RZ, R0, 0x7fffffff, RZ, 0xc0, !PT ;  /* 0x7fffffff00ff7812 */ /* 0x000fda000780c0ff */
[----:B------:R-:W-:Y:S01]  /*1d00*/  @!P0 IMAD.MOV.U32 R2, RZ, RZ, R0 ;  /* 0x000000ffff028224 */ /* 0x000fe200078e0000 */
[----:B------:R-:W-:Y:S06]  /*1d10*/  @!P0 BRA `(.L_x_24) ;  /* 0x0000000000448947 */ /* 0x000fec0003800000 */
[----:B------:R-:W-:-:S13]  /*1d20*/  FSETP.GEU.FTZ.AND P0, PT, R0, RZ, PT ;  /* 0x000000ff0000720b */ /* 0x000fda0003f1e000 */
[----:B------:R-:W-:Y:S01]  /*1d30*/  @!P0 MOV R2, 0x7fffffff ;  /* 0x7fffffff00028802 */ /* 0x000fe20000000f00 */
[----:B------:R-:W-:Y:S06]  /*1d40*/  @!P0 BRA `(.L_x_24) ;  /* 0x0000000000388947 */ /* 0x000fec0003800000 */
[----:B------:R-:W-:-:S13]  /*1d50*/  FSETP.GTU.FTZ.AND P0, PT, |R0|, +INF , PT ;  /* 0x7f8000000000780b */ /* 0x000fda0003f1c200 */
[----:B------:R-:W-:Y:S01]  /*1d60*/  @P0 FADD.FTZ R2, R0, 1 ;  /* 0x3f80000000020421 */ /* 0x000fe20000010000 */
[----:B------:R-:W-:Y:S06]  /*1d70*/  @P0 BRA `(.L_x_24) ;  /* 0x00000000002c0947 */ /* 0x000fec0003800000 */
[----:B------:R-:W-:-:S13]  /*1d80*/  FSETP.NEU.FTZ.AND P0, PT, |R0|, +INF , PT ;  /* 0x7f8000000000780b */ /* 0x000fda0003f1d200 */
[----:B------:R-:W-:Y:S01]  /*1d90*/  @!P0 IMAD.MOV.U32 R2, RZ, RZ, R0 ;  /* 0x000000ffff028224 */ /* 0x000fe200078e0000 */
[----:B------:R-:W-:Y:S06]  /*1da0*/  @!P0 BRA `(.L_x_24) ;  /* 0x0000000000208947 */ /* 0x000fec0003800000 */
[----:B------:R-:W-:-:S04]  /*1db0*/  FFMA R0, R0, 1.84467440737095516160e+19, RZ ;  /* 0x5f80000000007823 */ /* 0x000fc800000000ff */
[----:B------:R-:W0:Y:S02]  /*1dc0*/  MUFU.RSQ R3, R0 ;  /* 0x0000000000037308 */ /* 0x000e240000001400 */
[----:B0-----:R-:W-:Y:S01]  /*1dd0*/  FMUL.FTZ R13, R0, R3 ;  /* 0x00000003000d7220 */ /* 0x001fe20000410000 */
[----:B------:R-:W-:-:S03]  /*1de0*/  FMUL.FTZ R3, R3, 0.5 ;  /* 0x3f00000003037820 */ /* 0x000fc60000410000 */
[----:B------:R-:W-:-:S04]  /*1df0*/  FADD.FTZ R2, -R13, -RZ ;  /* 0x800000ff0d027221 */ /* 0x000fc80000010100 */
[----:B------:R-:W-:-:S04]  /*1e00*/  FFMA R2, R13, R2, R0 ;  /* 0x000000020d027223 */ /* 0x000fc80000000000 */
[----:B------:R-:W-:-:S04]  /*1e10*/  FFMA R2, R2, R3, R13 ;  /* 0x0000000302027223 */ /* 0x000fc8000000000d */
[----:B------:R-:W-:-:S07]  /*1e20*/  FMUL.FTZ R2, R2, 2.3283064365386962891e-10 ;  /* 0x2f80000002027820 */ /* 0x000fce0000410000 */
.L_x_24:
[----:B------:R-:W-:Y:S01]  /*1e30*/  HFMA2 R3, -RZ, RZ, 0, 0 ;  /* 0x00000000ff037431 */ /* 0x000fe200000001ff */
[----:B------:R-:W-:Y:S01]  /*1e40*/  MOV R13, R2 ;  /* 0x00000002000d7202 */ /* 0x000fe20000000f00 */
[----:B------:R-:W-:-:S04]  /*1e50*/  IMAD.MOV.U32 R2, RZ, RZ, R12 ;  /* 0x000000ffff027224 */ /* 0x000fc800078e000c */
[----:B------:R-:W-:Y:S05]  /*1e60*/  RET.REL.NODEC R2 `(_Z28euclidean_strategy5_templateILi1024EEvPKfS1_Pfiii) ;  /* 0xffffffe002647950 */ /* 0x000fea0003c3ffff */
.L_x_25:
[----:B------:R-:W-:-:S00]  /*1e70*/  BRA `(.L_x_25) ;  /* 0xfffffffc00fc7947 */ /* 0x000fc0000383ffff */
[----:B------:R-:W-:-:S00]  /*1e80*/  NOP ;  /* 0x0000000000007918 */ /* 0x000fc00000000000 */
[----:B------:R-:W-:-:S00]  /*1e90*/  NOP ;  /* 0x0000000000007918 */ /* 0x000fc00000000000 */
[----:B------:R-:W-:-:S00]  /*1ea0*/  NOP ;  /* 0x0000000000007918 */ /* 0x000fc00000000000 */
[----:B------:R-:W-:-:S00]  /*1eb0*/  NOP ;  /* 0x0000000000007918 */ /* 0x000fc00000000000 */
[----:B------:R-:W-:-:S00]  /*1ec0*/  NOP ;  /* 0x0000000000007918 */ /* 0x000fc00000000000 */
[----:B------:R-:W-:-:S00]  /*1ed0*/  NOP ;  /* 0x0000000000007918 */ /* 0x000fc00000000000 */
[----:B------:R-:W-:-:S00]  /*1ee0*/  NOP ;  /* 0x0000000000007918 */ /* 0x000fc00000000000 */
[----:B------:R-:W-:-:S00]  /*1ef0*/  NOP ;  /* 0x0000000000007918 */ /* 0x000fc00000000000 */
.L_x_156:


//--------------------- .text._Z28euclidean_strategy5_templateILi512EEvPKfS1_Pfiii --------------------------
	.section	.text._Z28euclidean_strategy5_templateILi512EEvPKfS1_Pfiii,"ax",@progbits
	.align	128
        .global         _Z28euclidean_strategy5_templateILi512EEvPKfS1_Pfiii
        .type           _Z28euclidean_strategy5_templateILi512EEvPKfS1_Pfiii,@function
        .size           _Z28euclidean_strategy5_templateILi512EEvPKfS1_Pfiii,(.L_x_157 - _Z28euclidean_strategy5_templateILi512EEvPKfS1_Pfiii)
        .other          _Z28euclidean_strategy5_templateILi512EEvPKfS1_Pfiii,@"STO_CUDA_ENTRY STV_DEFAULT"
_Z28euclidean_strategy5_templateILi512EEvPKfS1_Pfiii:
.text._Z28euclidean_strategy5_templateILi512EEvPKfS1_Pfiii:
        /* <DEDUP_REMOVED lines=30> */
.L_x_30:
        /* <DEDUP_REMOVED lines=11> */
.L_x_29:
[----:B------:R-:W-:Y:S05]  /*0290*/  BSYNC.RECONVERGENT B1 ;  /* 0x0000000000017941 */ /* 0x000fea0003800200 */
.L_x_28:
        /* <DEDUP_REMOVED lines=11> */
.L_x_33:
        /* <DEDUP_REMOVED lines=55> */
.L_x_32:
[----:B------:R-:W-:Y:S05]  /*06c0*/  BSYNC.RECONVERGENT B1 ;  /* 0x0000000000017941 */ /* 0x000fea0003800200 */
.L_x_31:
        /* <DEDUP_REMOVED lines=33> */
.L_x_35:
[----:B------:R-:W-:Y:S05]  /*08e0*/  BSYNC.RECONVERGENT B1 ;  /* 0x0000000000017941 */ /* 0x000fea0003800200 */
.L_x_34:
        /* <DEDUP_REMOVED lines=16> */
.L_x_27:
[----:B------:R-:W-:Y:S05]  /*09f0*/  BSYNC.RECONVERGENT B0 ;  /* 0x0000000000007941 */ /* 0x000fea0003800200 */
.L_x_26:
        /* <DEDUP_REMOVED lines=22> */
.L_x_49:
[----:B0-----:R-:W0:Y:S01]  /*0b60*/  LDCU UR7, c[0x0][0x3a0] ;  /* 0x00007400ff0777ac */ /* 0x001e220008000800 */
[----:B------:R-:W-:Y:S01]  /*0b70*/  BSSY.RECONVERGENT B0, `(.L_x_36) ;  /* 0x00000c8000007945 */ /* 0x000fe20003800200 */
[----:B-1----:R-:W-:Y:S01]  /*0b80*/  IMAD.MOV.U32 R13, RZ, RZ, RZ ;  /* 0x000000ffff0d7224 */ /* 0x002fe200078e00ff */
        /* <DEDUP_REMOVED lines=21> */
.L_x_40:
        /* <DEDUP_REMOVED lines=71> */
.L_x_39:
[----:B------:R-:W-:Y:S05]  /*1150*/  BSYNC.RECONVERGENT B1 ;  /* 0x0000000000017941 */ /* 0x000fea0003800200 */
.L_x_38:
        /* <DEDUP_REMOVED lines=47> */
.L_x_42:
[----:B------:R-:W-:Y:S05]  /*1450*/  BSYNC.RECONVERGENT B1 ;  /* 0x0000000000017941 */ /* 0x000fea0003800200 */
.L_x_41:
        /* <DEDUP_REMOVED lines=31> */
.L_x_44:
[----:B------:R-:W-:Y:S05]  /*1650*/  BSYNC.RECONVERGENT B1 ;  /* 0x0000000000017941 */ /* 0x000fea0003800200 */
.L_x_43:
        /* <DEDUP_REMOVED lines=25> */
.L_x_37:
[----:B------:R-:W-:Y:S05]  /*17f0*/  BSYNC.RECONVERGENT B0 ;  /* 0x0000000000007941 */ /* 0x000fea0003800200 */
.L_x_36:
        /* <DEDUP_REMOVED lines=15> */
[----:B------:R-:W-:Y:S06]  /*18f0*/  BAR.SYNC.DEFER_BLOCKING 0x0 ;  /* 0x0000000000007b1d */ /* 0x000fec0000010000 */
[----:B------:R-:W-:Y:S04]  /*1900*/  @!P0 LDS R0, [R10+0x100] ;  /* 0x000100000a008984 */ /* 0x000fe80000000800 */
[----:B------:R-:W0:Y:S02]  /*1910*/  @!P0 LDS R13, [R10] ;  /* 0x000000000a0d8984 */ /* 0x000e240000000800 */
[----:B0-----:R-:W-:-:S05]  /*1920*/  @!P0 FADD R13, R0, R13 ;  /* 0x0000000d000d8221 */ /* 0x001fca0000000000 */
[----:B------:R0:W-:Y:S01]  /*1930*/  @!P0 STS [R10], R13 ;  /* 0x0000000d0a008388 */ /* 0x0001e20000000800 */
[----:B------:R-:W-:Y:S01]  /*1940*/  BAR.SYNC.DEFER_BLOCKING 0x0 ;  /* 0x0000000000007b1d */ /* 0x000fe20000010000 */
[----:B------:R-:W-:-:S13]  /*1950*/  ISETP.GT.U32.AND P0, PT, R4, 0x1f, PT ;  /* 0x0000001f0400780c */ /* 0x000fda0003f04070 */
[----:B0-----:R-:W-:Y:S05]  /*1960*/  @P0 BRA `(.L_x_46) ;  /* 0x0000000000ac0947 */ /* 0x001fea0003800000 */
[----:B------:R-:W-:Y:S01]  /*1970*/  LDS R0, [R10+0x80] ;  /* 0x000080000a007984 */ /* 0x000fe20000000800 */
[----:B------:R-:W-:-:S03]  /*1980*/  ISETP.NE.AND P0, PT, R4, RZ, PT ;  /* 0x000000ff0400720c */ /* 0x000fc60003f05270 */
        /* <DEDUP_REMOVED lines=24> */
[----:B------:R-:W1:Y:S02]  /*1b10*/  LDS R0, [R7] ;  /* 0x0000000007007984 */ /* 0x000e640000000800 */
[----:B-1----:R-:W-:Y:S01]  /*1b20*/  VIADD R2, R0, 0xf3000000 ;  /* 0xf300000000027836 */ /* 0x002fe20000000000 */
[----:B------:R1:W2:Y:S04]  /*1b30*/  MUFU.RSQ R3, R0 ;  /* 0x0000000000037308 */ /* 0x0002a80000001400 */
[----:B------:R-:W-:-:S13]  /*1b40*/  ISETP.GT.U32.AND P0, PT, R2, 0x727fffff, PT ;  /* 0x727fffff0200780c */ /* 0x000fda0003f04070 */
[----:B-12---:R-:W-:Y:S05]  /*1b50*/  @!P0 BRA `(.L_x_47) ;  /* 0x00000000000c8947 */ /* 0x006fea0003800000 */
[----:B------:R-:W-:-:S07]  /*1b60*/  MOV R12, 0x1b80 ;  /* 0x00001b80000c7802 */ /* 0x000fce0000000f00 */
[----:B0-----:R-:W-:Y:S05]  /*1b70*/  CALL.REL.NOINC `($__internal_1_$__cuda_sm20_sqrt_rn_f32_slowpath) ;  /* 0x0000000000447944 */ /* 0x001fea0003c00000 */
[----:B------:R-:W-:Y:S05]  /*1b80*/  BRA `(.L_x_48) ;  /* 0x0000000000107947 */ /* 0x000fea0003800000 */
.L_x_47:
[----:B0-----:R-:W-:Y:S01]  /*1b90*/  FMUL.FTZ R13, R0, R3 ;  /* 0x00000003000d7220 */ /* 0x001fe20000410000 */
[----:B------:R-:W-:-:S03]  /*1ba0*/  FMUL.FTZ R3, R3, 0.5 ;  /* 0x3f00000003037820 */ /* 0x000fc60000410000 */
[----:B------:R-:W-:-:S04]  /*1bb0*/  FFMA R0, -R13, R13, R0 ;  /* 0x0000000d0d007223 */ /* 0x000fc80000000100 */
[----:B------:R-:W-:-:S07]  /*1bc0*/  FFMA R13, R0, R3, R13 ;  /* 0x00000003000d7223 */ /* 0x000fce000000000d */
.L_x_48:
[----:B------:R-:W0:Y:S08]  /*1bd0*/  LDC R15, c[0x0][0x39c] ;  /* 0x0000e700ff0f7b82 */ /* 0x000e300000000800 */
[----:B------:R-:W1:Y:S01]  /*1be0*/  LDC.64 R2, c[0x0][0x390] ;  /* 0x0000e400ff027b82 */ /* 0x000e620000000a00 */
[----:B0-----:R-:W-:-:S04]  /*1bf0*/  IMAD R15, R15, UR6, R6 ;  /* 0x000000060f0f7c24 */ /* 0x001fc8000f8e0206 */
[----:B-1----:R-:W-:-:S05]  /*1c00*/  IMAD.WIDE.U32 R2, R15, 0x4, R2 ;  /* 0x000000040f027825 */ /* 0x002fca00078e0002 */
[----:B------:R1:W-:Y:S02]  /*1c10*/  STG.E desc[UR8][R2.64], R13 ;  /* 0x0000000d02007986 */ /* 0x0003e4000c101908 */
.L_x_46:
[----:B------:R-:W-:Y:S05]  /*1c20*/  BSYNC.RECONVERGENT B0 ;  /* 0x0000000000007941 */ /* 0x000fea0003800200 */
.L_x_45:
[----:B------:R-:W2:Y:S01]  /*1c30*/  LDCU UR4, c[0x0][0x39c] ;  /* 0x00007380ff0477ac */ /* 0x000ea20008000800 */
[----:B------:R-:W-:Y:S01]  /*1c40*/  IADD3 R6, PT, PT, R6, 0x1, RZ ;  /* 0x0000000106067810 */ /* 0x000fe20007ffe0ff */
[----:B------:R-:W-:Y:S03]  /*1c50*/  BAR.SYNC.DEFER_BLOCKING 0x0 ;  /* 0x0000000000007b1d */ /* 0x000fe60000010000 */
[----:B--2---:R-:W-:-:S13]  /*1c60*/  ISETP.NE.AND P0, PT, R6, UR4, PT ;  /* 0x0000000406007c0c */ /* 0x004fda000bf05270 */
[----:B------:R-:W-:Y:S05]  /*1c70*/  @P0 BRA `(.L_x_49) ;  /* 0xffffffec00b80947 */ /* 0x000fea000383ffff */
[----:B------:R-:W-:Y:S05]  /*1c80*/  EXIT ;  /* 0x000000000000794d */ /* 0x000fea0003800000 */
        .weak           $__internal_1_$__cuda_sm20_sqrt_rn_f32_slowpath
        .type           $__internal_1_$__cuda_sm20_sqrt_rn_f32_slowpath,@function
        .size           $__internal_1_$__cuda_sm20_sqrt_rn_f32_slowpath,(.L_x_157 - $__internal_1_$__cuda_sm20_sqrt_rn_f32_slowpath)
$__internal_1_$__cuda_sm20_sqrt_rn_f32_slowpath:
        /* <DEDUP_REMOVED lines=20> */
.L_x_50:
[----:B------:R-:W-:Y:S01]  /*1dd0*/  HFMA2 R3, -RZ, RZ, 0, 0 ;  /* 0x00000000ff037431 */ /* 0x000fe200000001ff */
[----:B------:R-:W-:Y:S01]  /*1de0*/  MOV R13, R2 ;  /* 0x00000002000d7202 */ /* 0x000fe20000000f00 */
[----:B------:R-:W-:-:S04]  /*1df0*/  IMAD.MOV.U32 R2, RZ, RZ, R12 ;  /* 0x000000ffff027224 */ /* 0x000fc800078e000c */
[----:B------:R-:W-:Y:S05]  /*1e00*/  RET.REL.NODEC R2 `(_Z28euclidean_strategy5_templateILi512EEvPKfS1_Pfiii) ;  /* 0xffffffe0027c7950 */ /* 0x000fea0003c3ffff */
.L_x_51:
        /* <DEDUP_REMOVED lines=15> */
.L_x_157:


//--------------------- .text._Z28euclidean_strategy5_templateILi256EEvPKfS1_Pfiii --------------------------
	.section	.text._Z28euclidean_strategy5_templateILi256EEvPKfS1_Pfiii,"ax",@progbits
	.align	128
        .global         _Z28euclidean_strategy5_templateILi256EEvPKfS1_Pfiii
        .type           _Z28euclidean_strategy5_templateILi256EEvPKfS1_Pfiii,@function
        .size           _Z28euclidean_strategy5_templateILi256EEvPKfS1_Pfiii,(.L_x_158 - _Z28euclidean_strategy5_templateILi256EEvPKfS1_Pfiii)
        .other          _Z28euclidean_strategy5_templateILi256EEvPKfS1_Pfiii,@"STO_CUDA_ENTRY STV_DEFAULT"
_Z28euclidean_strategy5_templateILi256EEvPKfS1_Pfiii:
.text._Z28euclidean_strategy5_templateILi256EEvPKfS1_Pfiii:
        /* <DEDUP_REMOVED lines=30> */
.L_x_56:
        /* <DEDUP_REMOVED lines=11> */
.L_x_55:
[----:B------:R-:W-:Y:S05]  /*0290*/  BSYNC.RECONVERGENT B1 ;  /* 0x0000000000017941 */ /* 0x000fea0003800200 */
.L_x_54:
        /* <DEDUP_REMOVED lines=11> */
.L_x_59:
        /* <DEDUP_REMOVED lines=55> */
.L_x_58:
[----:B------:R-:W-:Y:S05]  /*06c0*/  BSYNC.RECONVERGENT B1 ;  /* 0x0000000000017941 */ /* 0x000fea0003800200 */
.L_x_57:
        /* <DEDUP_REMOVED lines=33> */
.L_x_61:
[----:B------:R-:W-:Y:S05]  /*08e0*/  BSYNC.RECONVERGENT B1 ;  /* 0x0000000000017941 */ /* 0x000fea0003800200 */
.L_x_60:
        /* <DEDUP_REMOVED lines=16> */
.L_x_53:
[----:B------:R-:W-:Y:S05]  /*09f0*/  BSYNC.RECONVERGENT B0 ;  /* 0x0000000000007941 */ /* 0x000fea0003800200 */
.L_x_52:
        /* <DEDUP_REMOVED lines=22> */
.L_x_75:
        /* <DEDUP_REMOVED lines=24> */
.L_x_66:
        /* <DEDUP_REMOVED lines=71> */
.L_x_65:
[----:B------:R-:W-:Y:S05]  /*1150*/  BSYNC.RECONVERGENT B1 ;  /* 0x0000000000017941 */ /* 0x000fea0003800200 */
.L_x_64:
        /* <DEDUP_REMOVED lines=47> */
.L_x_68:
[----:B------:R-:W-:Y:S05]  /*1450*/  BSYNC.RECONVERGENT B1 ;  /* 0x0000000000017941 */ /* 0x000fea0003800200 */
.L_x_67:
        /* <DEDUP_REMOVED lines=31> */
.L_x_70:
[----:B------:R-:W-:Y:S05]  /*1650*/  BSYNC.RECONVERGENT B1 ;  /* 0x0000000000017941 */ /* 0x000fea0003800200 */
.L_x_69:
        /* <DEDUP_REMOVED lines=25> */
.L_x_63:
[----:B------:R-:W-:Y:S05]  /*17f0*/  BSYNC.RECONVERGENT B0 ;  /* 0x0000000000007941 */ /* 0x000fea0003800200 */
.L_x_62:
        /* <DEDUP_REMOVED lines=19> */
[----:B------:R-:W1:Y:S02]  /*1930*/  LDS R3, [R10] ;  /* 0x000000000a037984 */ /* 0x000e640000000800 */
[----:B-1----:R-:W-:-:S05]  /*1940*/  FADD R3, R0, R3 ;  /* 0x0000000300037221 */ /* 0x002fca0000000000 */
[----:B------:R-:W-:Y:S04]  /*1950*/  STS [R10], R3 ;  /* 0x000000030a007388 */ /* 0x000fe80000000800 */
[----:B------:R-:W-:Y:S04]  /*1960*/  LDS R0, [R10+0x40] ;  /* 0x000040000a007984 */ /* 0x000fe80000000800 */
[----:B------:R-:W1:Y:S02]  /*1970*/  LDS R13, [R10] ;  /* 0x000000000a0d7984 */ /* 0x000e640000000800 */
[----:B-1----:R-:W-:-:S05]  /*1980*/  FADD R13, R0, R13 ;  /* 0x0000000d000d7221 */ /* 0x002fca0000000000 */
[----:B------:R-:W-:Y:S04]  /*1990*/  STS [R10], R13 ;  /* 0x0000000d0a007388 */ /* 0x000fe80000000800 */
[----:B------:R-:W-:Y:S04]  /*19a0*/  LDS R0, [R10+0x20] ;  /* 0x000020000a007984 */ /* 0x000fe80000000800 */
        /* <DEDUP_REMOVED lines=22> */
[----:B-1----:R-:W-:Y:S05]  /*1b10*/  CALL.REL.NOINC `($__internal_2_$__cuda_sm20_sqrt_rn_f32_slowpath) ;  /* 0x0000000000447944 */ /* 0x002fea0003c00000 */
[----:B------:R-:W-:Y:S05]  /*1b20*/  BRA `(.L_x_74) ;  /* 0x0000000000107947 */ /* 0x000fea0003800000 */
.L_x_73:
[----:B-1----:R-:W-:Y:S01]  /*1b30*/  FMUL.FTZ R13, R0, R3 ;  /* 0x00000003000d7220 */ /* 0x002fe20000410000 */
[----:B------:R-:W-:-:S03]  /*1b40*/  FMUL.FTZ R3, R3, 0.5 ;  /* 0x3f00000003037820 */ /* 0x000fc60000410000 */
[----:B------:R-:W-:-:S04]  /*1b50*/  FFMA R0, -R13, R13, R0 ;  /* 0x0000000d0d007223 */ /* 0x000fc80000000100 */
[----:B------:R-:W-:-:S07]  /*1b60*/  FFMA R13, R0, R3, R13 ;  /* 0x00000003000d7223 */ /* 0x000fce000000000d */
.L_x_74:
[----:B------:R-:W0:Y:S08]  /*1b70*/  LDC R15, c[0x0][0x39c] ;  /* 0x0000e700ff0f7b82 */ /* 0x000e300000000800 */
[----:B------:R-:W1:Y:S01]  /*1b80*/  LDC.64 R2, c[0x0][0x390] ;  /* 0x0000e400ff027b82 */ /* 0x000e620000000a00 */
[----:B0-----:R-:W-:-:S04]  /*1b90*/  IMAD R15, R15, UR6, R6 ;  /* 0x000000060f0f7c24 */ /* 0x001fc8000f8e0206 */
[----:B-1----:R-:W-:-:S05]  /*1ba0*/  IMAD.WIDE.U32 R2, R15, 0x4, R2 ;  /* 0x000000040f027825 */ /* 0x002fca00078e0002 */
[----:B------:R2:W-:Y:S02]  /*1bb0*/  STG.E desc[UR8][R2.64], R13 ;  /* 0x0000000d02007986 */ /* 0x0005e4000c101908 */
.L_x_72:
[----:B------:R-:W-:Y:S05]  /*1bc0*/  BSYNC.RECONVERGENT B0 ;  /* 0x0000000000007941 */ /* 0x000fea0003800200 */
.L_x_71:
[----:B------:R-:W3:Y:S01]  /*1bd0*/  LDCU UR4, c[0x0][0x39c] ;  /* 0x00007380ff0477ac */ /* 0x000ee20008000800 */
[----:B------:R-:W-:Y:S01]  /*1be0*/  IADD3 R6, PT, PT, R6, 0x1, RZ ;  /* 0x0000000106067810 */ /* 0x000fe20007ffe0ff */
[----:B------:R-:W-:Y:S03]  /*1bf0*/  BAR.SYNC.DEFER_BLOCKING 0x0 ;  /* 0x0000000000007b1d */ /* 0x000fe60000010000 */
[----:B---3--:R-:W-:-:S13]  /*1c00*/  ISETP.NE.AND P0, PT, R6, UR4, PT ;  /* 0x0000000406007c0c */ /* 0x008fda000bf05270 */
[----:B------:R-:W-:Y:S05]  /*1c10*/  @P0 BRA `(.L_x_75) ;  /* 0xffffffec00d00947 */ /* 0x000fea000383ffff */
[----:B------:R-:W-:Y:S05]  /*1c20*/  EXIT ;  /* 0x000000000000794d */ /* 0x000fea0003800000 */
        .weak           $__internal_2_$__cuda_sm20_sqrt_rn_f32_slowpath
        .type           $__internal_2_$__cuda_sm20_sqrt_rn_f32_slowpath,@function
        .size           $__internal_2_$__cuda_sm20_sqrt_rn_f32_slowpath,(.L_x_158 - $__internal_2_$__cuda_sm20_sqrt_rn_f32_slowpath)
$__internal_2_$__cuda_sm20_sqrt_rn_f32_slowpath:
        /* <DEDUP_REMOVED lines=20> */
.L_x_76:
[----:B------:R-:W-:Y:S01]  /*1d70*/  HFMA2 R3, -RZ, RZ, 0, 0 ;  /* 0x00000000ff037431 */ /* 0x000fe200000001ff */
[----:B------:R-:W-:Y:S01]  /*1d80*/  MOV R13, R2 ;  /* 0x00000002000d7202 */ /* 0x000fe20000000f00 */
[----:B------:R-:W-:-:S04]  /*1d90*/  IMAD.MOV.U32 R2, RZ, RZ, R12 ;  /* 0x000000ffff027224 */ /* 0x000fc800078e000c */
[----:B------:R-:W-:Y:S05]  /*1da0*/  RET.REL.NODEC R2 `(_Z28euclidean_strategy5_templateILi256EEvPKfS1_Pfiii) ;  /* 0xffffffe002947950 */ /* 0x000fea0003c3ffff */
.L_x_77:
        /* <DEDUP_REMOVED lines=13> */
.L_x_158:


//--------------------- .text._Z28euclidean_strategy5_templateILi128EEvPKfS1_Pfiii --------------------------
	.section	.text._Z28euclidean_strategy5_templateILi128EEvPKfS1_Pfiii,"ax",@progbits
	.align	128
        .global         _Z28euclidean_strategy5_templateILi128EEvPKfS1_Pfiii
        .type           _Z28euclidean_strategy5_templateILi128EEvPKfS1_Pfiii,@function
        .size           _Z28euclidean_strategy5_templateILi128EEvPKfS1_Pfiii,(.L_x_159 - _Z28euclidean_strategy5_templateILi128EEvPKfS1_Pfiii)
        .other          _Z28euclidean_strategy5_templateILi128EEvPKfS1_Pfiii,@"STO_CUDA_ENTRY STV_DEFAULT"
_Z28euclidean_strategy5_templateILi128EEvPKfS1_Pfiii:
.text._Z28euclidean_strategy5_templateILi128EEvPKfS1_Pfiii:
        /* <DEDUP_REMOVED lines=30> */
.L_x_82:
        /* <DEDUP_REMOVED lines=11> */
.L_x_81:
[----:B------:R-:W-:Y:S05]  /*0290*/  BSYNC.RECONVERGENT B1 ;  /* 0x0000000000017941 */ /* 0x000fea0003800200 */
.L_x_80:
        /* <DEDUP_REMOVED lines=11> */
.L_x_85:
        /* <DEDUP_REMOVED lines=55> */
.L_x_84:
[----:B------:R-:W-:Y:S05]  /*06c0*/  BSYNC.RECONVERGENT B1 ;  /* 0x0000000000017941 */ /* 0x000fea0003800200 */
.L_x_83:
        /* <DEDUP_REMOVED lines=33> */
.L_x_87:
[----:B------:R-:W-:Y:S05]  /*08e0*/  BSYNC.RECONVERGENT B1 ;  /* 0x0000000000017941 */ /* 0x000fea0003800200 */
.L_x_86:
        /* <DEDUP_REMOVED lines=16> */
.L_x_79:
[----:B------:R-:W-:Y:S05]  /*09f0*/  BSYNC.RECONVERGENT B0 ;  /* 0x0000000000007941 */ /* 0x000fea0003800200 */
.L_x_78:
        /* <DEDUP_REMOVED lines=22> */
.L_x_101:
        /* <DEDUP_REMOVED lines=24> */
.L_x_92:
        /* <DEDUP_REMOVED lines=71> */
.L_x_91:
[----:B------:R-:W-:Y:S05]  /*1150*/  BSYNC.RECONVERGENT B1 ;  /* 0x0000000000017941 */ /* 0x000fea0003800200 */
.L_x_90:
        /* <DEDUP_REMOVED lines=47> */
.L_x_94:
[----:B------:R-:W-:Y:S05]  /*1450*/  BSYNC.RECONVERGENT B1 ;  /* 0x0000000000017941 */ /* 0x000fea0003800200 */
.L_x_93:
        /* <DEDUP_REMOVED lines=31> */
.L_x_96:
[----:B------:R-:W-:Y:S05]  /*1650*/  BSYNC.RECONVERGENT B1 ;  /* 0x0000000000017941 */ /* 0x000fea0003800200 */
.L_x_95:
        /* <DEDUP_REMOVED lines=25> */
.L_x_89:
[----:B------:R-:W-:Y:S05]  /*17f0*/  BSYNC.RECONVERGENT B0 ;  /* 0x0000000000007941 */ /* 0x000fea0003800200 */
.L_x_88:
[----:B------:R-:W-:Y:S01]  /*1800*/  STS [R10], R13 ;  /* 0x0000000d0a007388 */ /* 0x000fe20000000800 */
[----:B------:R-:W-:Y:S01]  /*1810*/  BAR.SYNC.DEFER_BLOCKING 0x0 ;  /* 0x0000000000007b1d */ /* 0x000fe20000010000 */
[----:B------:R-:W-:-:S05]  /*1820*/  ISETP.GT.U32.AND P0, PT, R4, 0x3f, PT ;  /* 0x0000003f0400780c */ /* 0x000fca0003f04070 */
[----:B------:R-:W-:Y:S08]  /*1830*/  BSSY.RECONVERGENT B0, `(.L_x_97) ;  /* 0x0000033000007945 */ /* 0x000ff00003800200 */
        /* <DEDUP_REMOVED lines=39> */
[----:B0-----:R-:W-:Y:S05]  /*1ab0*/  CALL.REL.NOINC `($__internal_3_$__cuda_sm20_sqrt_rn_f32_slowpath) ;  /* 0x0000000000447944 */ /* 0x001fea0003c00000 */
[----:B------:R-:W-:Y:S05]  /*1ac0*/  BRA `(.L_x_100) ;  /* 0x0000000000107947 */ /* 0x000fea0003800000 */
.L_x_99:
[----:B0-----:R-:W-:Y:S01]  /*1ad0*/  FMUL.FTZ R13, R0, R3 ;  /* 0x00000003000d7220 */ /* 0x001fe20000410000 */
[----:B------:R-:W-:-:S03]  /*1ae0*/  FMUL.FTZ R3, R3, 0.5 ;  /* 0x3f00000003037820 */ /* 0x000fc60000410000 */
[----:B------:R-:W-:-:S04]  /*1af0*/  FFMA R0, -R13, R13, R0 ;  /* 0x0000000d0d007223 */ /* 0x000fc80000000100 */
[----:B------:R-:W-:-:S07]  /*1b00*/  FFMA R13, R0, R3, R13 ;  /* 0x00000003000d7223 */ /* 0x000fce000000000d */
.L_x_100:
[----:B------:R-:W0:Y:S08]  /*1b10*/  LDC R15, c[0x0][0x39c] ;  /* 0x0000e700ff0f7b82 */ /* 0x000e300000000800 */
[----:B------:R-:W1:Y:S01]  /*1b20*/  LDC.64 R2, c[0x0][0x390] ;  /* 0x0000e400ff027b82 */ /* 0x000e620000000a00 */
[----:B0-----:R-:W-:-:S04]  /*1b30*/  IMAD R15, R15, UR6, R6 ;  /* 0x000000060f0f7c24 */ /* 0x001fc8000f8e0206 */
[----:B-1----:R-:W-:-:S05]  /*1b40*/  IMAD.WIDE.U32 R2, R15, 0x4, R2 ;  /* 0x000000040f027825 */ /* 0x002fca00078e0002 */
[----:B------:R1:W-:Y:S02]  /*1b50*/  STG.E desc[UR8][R2.64], R13 ;  /* 0x0000000d02007986 */ /* 0x0003e4000c101908 */
.L_x_98:
[----:B------:R-:W-:Y:S05]  /*1b60*/  BSYNC.RECONVERGENT B0 ;  /* 0x0000000000007941 */ /* 0x000fea0003800200 */
.L_x_97:
[----:B------:R-:W2:Y:S01]  /*1b70*/  LDCU UR4, c[0x0][0x39c] ;  /* 0x00007380ff0477ac */ /* 0x000ea20008000800 */
[----:B------:R-:W-:Y:S01]  /*1b80*/  IADD3 R6, PT, PT, R6, 0x1, RZ ;  /* 0x0000000106067810 */ /* 0x000fe20007ffe0ff */
[----:B------:R-:W-:Y:S03]  /*1b90*/  BAR.SYNC.DEFER_BLOCKING 0x0 ;  /* 0x0000000000007b1d */ /* 0x000fe60000010000 */
[----:B--2---:R-:W-:-:S13]  /*1ba0*/  ISETP.NE.AND P0, PT, R6, UR4, PT ;  /* 0x0000000406007c0c */ /* 0x004fda000bf05270 */
[----:B------:R-:W-:Y:S05]  /*1bb0*/  @P0 BRA `(.L_x_101) ;  /* 0xffffffec00e80947 */ /* 0x000fea000383ffff */
[----:B------:R-:W-:Y:S05]  /*1bc0*/  EXIT ;  /* 0x000000000000794d */ /* 0x000fea0003800000 */
        .weak           $__internal_3_$__cuda_sm20_sqrt_rn_f32_slowpath
        .type           $__internal_3_$__cuda_sm20_sqrt_rn_f32_slowpath,@function
        .size           $__internal_3_$__cuda_sm20_sqrt_rn_f32_slowpath,(.L_x_159 - $__internal_3_$__cuda_sm20_sqrt_rn_f32_slowpath)
$__internal_3_$__cuda_sm20_sqrt_rn_f32_slowpath:
        /* <DEDUP_REMOVED lines=20> */
.L_x_102:
[----:B------:R-:W-:Y:S01]  /*1d10*/  HFMA2 R3, -RZ, RZ, 0, 0 ;  /* 0x00000000ff037431 */ /* 0x000fe200000001ff */
[----:B------:R-:W-:Y:S01]  /*1d20*/  MOV R13, R2 ;  /* 0x00000002000d7202 */ /* 0x000fe20000000f00 */
[----:B------:R-:W-:-:S04]  /*1d30*/  IMAD.MOV.U32 R2, RZ, RZ, R12 ;  /* 0x000000ffff027224 */ /* 0x000fc800078e000c */
[----:B------:R-:W-:Y:S05]  /*1d40*/  RET.REL.NODEC R2 `(_Z28euclidean_strategy5_templateILi128EEvPKfS1_Pfiii) ;  /* 0xffffffe002ac7950 */ /* 0x000fea0003c3ffff */
.L_x_103:
        /* <DEDUP_REMOVED lines=11> */
.L_x_159:


//--------------------- .text._Z28euclidean_strategy5_templateILi64EEvPKfS1_Pfiii --------------------------
	.section	.text._Z28euclidean_strategy5_templateILi64EEvPKfS1_Pfiii,"ax",@progbits
	.align	128
        .global         _Z28euclidean_strategy5_templateILi64EEvPKfS1_Pfiii
        .type           _Z28euclidean_strategy5_templateILi64EEvPKfS1_Pfiii,@function
        .size           _Z28euclidean_strategy5_templateILi64EEvPKfS1_Pfiii,(.L_x_160 - _Z28euclidean_strategy5_templateILi64EEvPKfS1_Pfiii)
        .other          _Z28euclidean_strategy5_templateILi64EEvPKfS1_Pfiii,@"STO_CUDA_ENTRY STV_DEFAULT"
_Z28euclidean_strategy5_templateILi64EEvPKfS1_Pfiii:
.text._Z28euclidean_strategy5_templateILi64EEvPKfS1_Pfiii:
        /* <DEDUP_REMOVED lines=30> */
.L_x_108:
        /* <DEDUP_REMOVED lines=11> */
.L_x_107:
[----:B------:R-:W-:Y:S05]  /*0290*/  BSYNC.RECONVERGENT B1 ;  /* 0x0000000000017941 */ /* 0x000fea0003800200 */
.L_x_106:
        /* <DEDUP_REMOVED lines=11> */
.L_x_111:
        /* <DEDUP_REMOVED lines=55> */
.L_x_110:
[----:B------:R-:W-:Y:S05]  /*06c0*/  BSYNC.RECONVERGENT B1 ;  /* 0x0000000000017941 */ /* 0x000fea0003800200 */
.L_x_109:
        /* <DEDUP_REMOVED lines=33> */
.L_x_113:
[----:B------:R-:W-:Y:S05]  /*08e0*/  BSYNC.RECONVERGENT B1 ;  /* 0x0000000000017941 */ /* 0x000fea0003800200 */
.L_x_112:
        /* <DEDUP_REMOVED lines=16> */
.L_x_105:
[----:B------:R-:W-:Y:S05]  /*09f0*/  BSYNC.RECONVERGENT B0 ;  /* 0x0000000000007941 */ /* 0x000fea0003800200 */
.L_x_104:
        /* <DEDUP_REMOVED lines=22> */
.L_x_127:
        /* <DEDUP_REMOVED lines=24> */
.L_x_118:
        /* <DEDUP_REMOVED lines=71> */
.L_x_117:
[----:B------:R-:W-:Y:S05]  /*1150*/  BSYNC.RECONVERGENT B1 ;  /* 0x0000000000017941 */ /* 0x000fea0003800200 */
.L_x_116:
        /* <DEDUP_REMOVED lines=47> */
.L_x_120:
[----:B------:R-:W-:Y:S05]  /*1450*/  BSYNC.RECONVERGENT B1 ;  /* 0x0000000000017941 */ /* 0x000fea0003800200 */
.L_x_119:
        /* <DEDUP_REMOVED lines=31> */
.L_x_122:
[----:B------:R-:W-:Y:S05]  /*1650*/  BSYNC.RECONVERGENT B1 ;  /* 0x0000000000017941 */ /* 0x000fea0003800200 */
.L_x_121:
        /* <DEDUP_REMOVED lines=25> */
.L_x_115:
[----:B------:R-:W-:Y:S05]  /*17f0*/  BSYNC.RECONVERGENT B0 ;  /* 0x0000000000007941 */ /* 0x000fea0003800200 */
.L_x_114:
[----:B------:R-:W-:Y:S01]  /*1800*/  ISETP.GT.U32.AND P0, PT, R4, 0x1f, PT ;  /* 0x0000001f0400780c */ /* 0x000fe20003f04070 */
[----:B------:R0:W-:Y:S01]  /*1810*/  STS [R10], R13 ;  /* 0x0000000d0a007388 */ /* 0x0001e20000000800 */
[----:B------:R-:W-:Y:S01]  /*1820*/  BSSY.RECONVERGENT B0, `(.L_x_123) ;  /* 0x000002e000007945 */ /* 0x000fe20003800200 */
[----:B------:R-:W-:Y:S10]  /*1830*/  BAR.SYNC.DEFER_BLOCKING 0x0 ;  /* 0x0000000000007b1d */ /* 0x000ff40000010000 */
        /* <DEDUP_REMOVED lines=33> */
[----:B0-----:R-:W-:Y:S05]  /*1a50*/  CALL.REL.NOINC `($__internal_4_$__cuda_sm20_sqrt_rn_f32_slowpath) ;  /* 0x0000000000447944 */ /* 0x001fea0003c00000 */
[----:B------:R-:W-:Y:S05]  /*1a60*/  BRA `(.L_x_126) ;  /* 0x0000000000107947 */ /* 0x000fea0003800000 */
.L_x_125:
[----:B0-----:R-:W-:Y:S01]  /*1a70*/  FMUL.FTZ R13, R0, R3 ;  /* 0x00000003000d7220 */ /* 0x001fe20000410000 */
[----:B------:R-:W-:-:S03]  /*1a80*/  FMUL.FTZ R3, R3, 0.5 ;  /* 0x3f00000003037820 */ /* 0x000fc60000410000 */
[----:B------:R-:W-:-:S04]  /*1a90*/  FFMA R0, -R13, R13, R0 ;  /* 0x0000000d0d007223 */ /* 0x000fc80000000100 */
[----:B------:R-:W-:-:S07]  /*1aa0*/  FFMA R13, R0, R3, R13 ;  /* 0x00000003000d7223 */ /* 0x000fce000000000d */
.L_x_126:
[----:B------:R-:W0:Y:S08]  /*1ab0*/  LDC R15, c[0x0][0x39c] ;  /* 0x0000e700ff0f7b82 */ /* 0x000e300000000800 */
[----:B------:R-:W1:Y:S01]  /*1ac0*/  LDC.64 R2, c[0x0][0x390] ;  /* 0x0000e400ff027b82 */ /* 0x000e620000000a00 */
[----:B0-----:R-:W-:-:S04]  /*1ad0*/  IMAD R15, R15, UR6, R6 ;  /* 0x000000060f0f7c24 */ /* 0x001fc8000f8e0206 */
[----:B-1----:R-:W-:-:S05]  /*1ae0*/  IMAD.WIDE.U32 R2, R15, 0x4, R2 ;  /* 0x000000040f027825 */ /* 0x002fca00078e0002 */
[----:B------:R1:W-:Y:S02]  /*1af0*/  STG.E desc[UR8][R2.64], R13 ;  /* 0x0000000d02007986 */ /* 0x0003e4000c101908 */
.L_x_124:
[----:B------:R-:W-:Y:S05]  /*1b00*/  BSYNC.RECONVERGENT B0 ;  /* 0x0000000000007941 */ /* 0x000fea0003800200 */
.L_x_123:
[----:B------:R-:W2:Y:S01]  /*1b10*/  LDCU UR4, c[0x0][0x39c] ;  /* 0x00007380ff0477ac */ /* 0x000ea20008000800 */
[----:B------:R-:W-:Y:S01]  /*1b20*/  IADD3 R6, PT, PT, R6, 0x1, RZ ;  /* 0x0000000106067810 */ /* 0x000fe20007ffe0ff */
[----:B------:R-:W-:Y:S03]  /*1b30*/  BAR.SYNC.DEFER_BLOCKING 0x0 ;  /* 0x0000000000007b1d */ /* 0x000fe60000010000 */
[----:B--2---:R-:W-:-:S13]  /*1b40*/  ISETP.NE.AND P0, PT, R6, UR4, PT ;  /* 0x0000000406007c0c */ /* 0x004fda000bf05270 */
[----:B------:R-:W-:Y:S05]  /*1b50*/  @P0 BRA `(.L_x_127) ;  /* 0xfffffff000000947 */ /* 0x000fea000383ffff */
[----:B------:R-:W-:Y:S05]  /*1b60*/  EXIT ;  /* 0x000000000000794d */ /* 0x000fea0003800000 */
        .weak           $__internal_4_$__cuda_sm20_sqrt_rn_f32_slowpath
        .type           $__internal_4_$__cuda_sm20_sqrt_rn_f32_slowpath,@function
        .size           $__internal_4_$__cuda_sm20_sqrt_rn_f32_slowpath,(.L_x_160 - $__internal_4_$__cuda_sm20_sqrt_rn_f32_slowpath)
$__internal_4_$__cuda_sm20_sqrt_rn_f32_slowpath:
        /* <DEDUP_REMOVED lines=20> */
.L_x_128:
[----:B------:R-:W-:Y:S01]  /*1cb0*/  HFMA2 R3, -RZ, RZ, 0, 0 ;  /* 0x00000000ff037431 */ /* 0x000fe200000001ff */
[----:B------:R-:W-:Y:S01]  /*1cc0*/  MOV R13, R2 ;  /* 0x00000002000d7202 */ /* 0x000fe20000000f00 */
[----:B------:R-:W-:-:S04]  /*1cd0*/  IMAD.MOV.U32 R2, RZ, RZ, R12 ;  /* 0x000000ffff027224 */ /* 0x000fc800078e000c */
[----:B------:R-:W-:Y:S05]  /*1ce0*/  RET.REL.NODEC R2 `(_Z28euclidean_strategy5_templateILi64EEvPKfS1_Pfiii) ;  /* 0xffffffe002c47950 */ /* 0x000fea0003c3ffff */
.L_x_129:
        /* <DEDUP_REMOVED lines=9> */
.L_x_160:


//--------------------- .text._Z28euclidean_strategy5_templateILi32EEvPKfS1_Pfiii --------------------------
	.section	.text._Z28euclidean_strategy5_templateILi32EEvPKfS1_Pfiii,"ax",@progbits
	.align	128
        .global         _Z28euclidean_strategy5_templateILi32EEvPKfS1_Pfiii
        .type           _Z28euclidean_strategy5_templateILi32EEvPKfS1_Pfiii,@function
        .size           _Z28euclidean_strategy5_templateILi32EEvPKfS1_Pfiii,(.L_x_161 - _Z28euclidean_strategy5_templateILi32EEvPKfS1_Pfiii)
        .other          _Z28euclidean_strategy5_templateILi32EEvPKfS1_Pfiii,@"STO_CUDA_ENTRY STV_DEFAULT"
_Z28euclidean_strategy5_templateILi32EEvPKfS1_Pfiii:
.text._Z28euclidean_strategy5_templateILi32EEvPKfS1_Pfiii:
        /* <DEDUP_REMOVED lines=30> */
.L_x_134:
        /* <DEDUP_REMOVED lines=11> */
.L_x_133:
[----:B------:R-:W-:Y:S05]  /*0290*/  BSYNC.RECONVERGENT B1 ;  /* 0x0000000000017941 */ /* 0x000fea0003800200 */
.L_x_132:
        /* <DEDUP_REMOVED lines=11> */
.L_x_137:
[----:B------:R-:W-:Y:S01]  /*0350*/  IADD3 R3, P1, PT, R5, R0, RZ ;  /* 0x0000000005037210 */ /* 0x000fe20007f3e0ff */
[C---:B------:R-:W-:Y:S02]  /*0360*/  VIADD R6, R0.reuse, 0x100 ;  /* 0x0000010000067836 */ /* 0x040fe40000000000 */
[C---:B------:R-:W-:Y:S01]  /*0370*/  VIADD R8, R0.reuse, 0x180 ;  /* 0x0000018000087836 */ /* 0x040fe20000000000 */
[----:B0-----:R-:W-:Y:S01]  /*0380*/  IADD3.X R12, PT, PT, RZ, R10, RZ, P1, !PT ;  /* 0x0000000aff0c7210 */ /* 0x001fe20000ffe4ff */
[----:B------:R-:W-:Y:S01]  /*0390*/  VIADD R2, R0, 0x80 ;  /* 0x0000008000027836 */ /* 0x000fe20000000000 */
        /* <DEDUP_REMOVED lines=50> */
.L_x_136:
[----:B------:R-:W-:Y:S05]  /*06c0*/  BSYNC.RECONVERGENT B1 ;  /* 0x0000000000017941 */ /* 0x000fea0003800200 */
.L_x_135:
        /* <DEDUP_REMOVED lines=33> */
.L_x_139:
[----:B------:R-:W-:Y:S05]  /*08e0*/  BSYNC.RECONVERGENT B1 ;  /* 0x0000000000017941 */ /* 0x000fea0003800200 */
.L_x_138:
        /* <DEDUP_REMOVED lines=16> */
.L_x_131:
[----:B------:R-:W-:Y:S05]  /*09f0*/  BSYNC.RECONVERGENT B0 ;  /* 0x0000000000007941 */ /* 0x000fea0003800200 */
.L_x_130:
        /* <DEDUP_REMOVED lines=22> */
.L_x_153:
        /* <DEDUP_REMOVED lines=24> */
.L_x_144:
        /* <DEDUP_REMOVED lines=71> */
.L_x_143:
[----:B------:R-:W-:Y:S05]  /*1150*/  BSYNC.RECONVERGENT B1 ;  /* 0x0000000000017941 */ /* 0x000fea0003800200 */
.L_x_142:
        /* <DEDUP_REMOVED lines=47> */
.L_x_146:
[----:B------:R-:W-:Y:S05]  /*1450*/  BSYNC.RECONVERGENT B1 ;  /* 0x0000000000017941 */ /* 0x000fea0003800200 */
.L_x_145:
        /* <DEDUP_REMOVED lines=31> */
.L_x_148:
[----:B------:R-:W-:Y:S05]  /*1650*/  BSYNC.RECONVERGENT B1 ;  /* 0x0000000000017941 */ /* 0x000fea0003800200 */
.L_x_147:
        /* <DEDUP_REMOVED lines=25> */
.L_x_141:
[----:B------:R-:W-:Y:S05]  /*17f0*/  BSYNC.RECONVERGENT B0 ;  /* 0x0000000000007941 */ /* 0x000fea0003800200 */
.L_x_140:
        /* <DEDUP_REMOVED lines=29> */
[----:B0-----:R0:W1:Y:S04]  /*19d0*/  MUFU.RSQ R3, R0 ;  /* 0x0000000000037308 */ /* 0x0010680000001400 */
[----:B------:R-:W-:-:S13]  /*19e0*/  ISETP.GT.U32.AND P0, PT, R2, 0x727fffff, PT ;  /* 0x727fffff0200780c */ /* 0x000fda0003f04070 */
[----:B01----:R-:W-:Y:S05]  /*19f0*/  @!P0 BRA `(.L_x_151) ;  /* 0x00000000000c8947 */ /* 0x003fea0003800000 */
[----:B------:R-:W-:-:S07]  /*1a00*/  MOV R12, 0x1a20 ;  /* 0x00001a20000c7802 */ /* 0x000fce0000000f00 */
[----:B------:R-:W-:Y:S05]  /*1a10*/  CALL.REL.NOINC `($__internal_5_$__cuda_sm20_sqrt_rn_f32_slowpath) ;  /* 0x0000000000447944 */ /* 0x000fea0003c00000 */
[----:B------:R-:W-:Y:S05]  /*1a20*/  BRA `(.L_x_152) ;  /* 0x0000000000107947 */ /* 0x000fea0003800000 */
.L_x_151:
[----:B------:R-:W-:Y:S01]  /*1a30*/  FMUL.FTZ R13, R0, R3 ;  /* 0x00000003000d7220 */ /* 0x000fe20000410000 */
[----:B------:R-:W-:-:S03]  /*1a40*/  FMUL.FTZ R3, R3, 0.5 ;  /* 0x3f00000003037820 */ /* 0x000fc60000410000 */
[----:B------:R-:W-:-:S04]  /*1a50*/  FFMA R0, -R13, R13, R0 ;  /* 0x0000000d0d007223 */ /* 0x000fc80000000100 */
[----:B------:R-:W-:-:S07]  /*1a60*/  FFMA R13, R0, R3, R13 ;  /* 0x00000003000d7223 */ /* 0x000fce000000000d */
.L_x_152:
[----:B------:R-:W0:Y:S08]  /*1a70*/  LDC R15, c[0x0][0x39c] ;  /* 0x0000e700ff0f7b82 */ /* 0x000e300000000800 */
[----:B------:R-:W1:Y:S01]  /*1a80*/  LDC.64 R2, c[0x0][0x390] ;  /* 0x0000e400ff027b82 */ /* 0x000e620000000a00 */
[----:B0-----:R-:W-:-:S04]  /*1a90*/  IMAD R15, R15, UR6, R6 ;  /* 0x000000060f0f7c24 */ /* 0x001fc8000f8e0206 */
[----:B-1----:R-:W-:-:S05]  /*1aa0*/  IMAD.WIDE.U32 R2, R15, 0x4, R2 ;  /* 0x000000040f027825 */ /* 0x002fca00078e0002 */
[----:B------:R1:W-:Y:S02]  /*1ab0*/  STG.E desc[UR8][R2.64], R13 ;  /* 0x0000000d02007986 */ /* 0x0003e4000c101908 */
.L_x_150:
[----:B------:R-:W-:Y:S05]  /*1ac0*/  BSYNC.RECONVERGENT B0 ;  /* 0x0000000000007941 */ /* 0x000fea0003800200 */
.L_x_149:
[----:B------:R-:W2:Y:S01]  /*1ad0*/  LDCU UR4, c[0x0][0x39c] ;  /* 0x00007380ff0477ac */ /* 0x000ea20008000800 */
[----:B------:R-:W-:Y:S01]  /*1ae0*/  IADD3 R6, PT, PT, R6, 0x1, RZ ;  /* 0x0000000106067810 */ /* 0x000fe20007ffe0ff */
[----:B------:R-:W-:Y:S03]  /*1af0*/  BAR.SYNC.DEFER_BLOCKING 0x0 ;  /* 0x0000000000007b1d */ /* 0x000fe60000010000 */
[----:B--2---:R-:W-:-:S13]  /*1b00*/  ISETP.NE.AND P0, PT, R6, UR4, PT ;  /* 0x0000000406007c0c */ /* 0x004fda000bf05270 */
[----:B------:R-:W-:Y:S05]  /*1b10*/  @P0 BRA `(.L_x_153) ;  /* 0xfffffff000100947 */ /* 0x000fea000383ffff */
[----:B------:R-:W-:Y:S05]  /*1b20*/  EXIT ;  /* 0x000000000000794d */ /* 0x000fea0003800000 */
        .weak           $__internal_5_$__cuda_sm20_sqrt_rn_f32_slowpath
        .type           $__internal_5_$__cuda_sm20_sqrt_rn_f32_slowpath,@function
        .size           $__internal_5_$__cuda_sm20_sqrt_rn_f32_slowpath,(.L_x_161 - $__internal_5_$__cuda_sm20_sqrt_rn_f32_slowpath)
$__internal_5_$__cuda_sm20_sqrt_rn_f32_slowpath:
        /* <DEDUP_REMOVED lines=20> */
.L_x_154:
[----:B------:R-:W-:Y:S01]  /*1c70*/  HFMA2 R3, -RZ, RZ, 0, 0 ;  /* 0x00000000ff037431 */ /* 0x000fe200000001ff */
[----:B------:R-:W-:Y:S01]  /*1c80*/  MOV R13, R2 ;  /* 0x00000002000d7202 */ /* 0x000fe20000000f00 */
[----:B------:R-:W-:-:S04]  /*1c90*/  IMAD.MOV.U32 R2, RZ, RZ, R12 ;  /* 0x000000ffff027224 */ /* 0x000fc800078e000c */
[----:B------:R-:W-:Y:S05]  /*1ca0*/  RET.REL.NODEC R2 `(_Z28euclidean_strategy5_templateILi32EEvPKfS1_Pfiii) ;  /* 0xffffffe002d47950 */ /* 0x000fea0003c3ffff */
.L_x_155:
        /* <DEDUP_REMOVED lines=13> */
.L_x_161:


//--------------------- .nv.shared._Z28euclidean_strategy5_templateILi1024EEvPKfS1_Pfiii --------------------------
	.section	.nv.shared._Z28euclidean_strategy5_templateILi1024EEvPKfS1_Pfiii,"aw",@nobits
	.sectionflags	@""
	.align	16
	.zero		1024


//--------------------- .nv.shared.reserved.0     --------------------------
	.section	.nv.shared.reserved.0,"aw",@nobits
	.weak		__nv_reservedSMEM_offset_0_alias
	.size		__nv_reservedSMEM_offset_0_alias, 0, 64
	.other		__nv_reservedSMEM_offset_0_alias,@"STO_CUDA_RESERVED_SHARED STV_DEFAULT"
__nv_reservedSMEM_offset_0_alias:
	.zero		0
	.zero		64


//--------------------- .nv.shared._Z28euclidean_strategy5_templateILi512EEvPKfS1_Pfiii --------------------------
	.section	.nv.shared._Z28euclidean_strategy5_templateILi512EEvPKfS1_Pfiii,"aw",@nobits
	.sectionflags	@""
	.align	16
	.zero		1024


//--------------------- .nv.shared._Z28euclidean_strategy5_templateILi256EEvPKfS1_Pfiii --------------------------
	.section	.nv.shared._Z28euclidean_strategy5_templateILi256EEvPKfS1_Pfiii,"aw",@nobits
	.sectionflags	@""
	.align	16
	.zero		1024


//--------------------- .nv.shared._Z28euclidean_strategy5_templateILi128EEvPKfS1_Pfiii --------------------------
	.section	.nv.shared._Z28euclidean_strategy5_templateILi128EEvPKfS1_Pfiii,"aw",@nobits
	.sectionflags	@""
	.align	16
	.zero		1024


//--------------------- .nv.shared._Z28euclidean_strategy5_templateILi64EEvPKfS1_Pfiii --------------------------
	.section	.nv.shared._Z28euclidean_strategy5_templateILi64EEvPKfS1_Pfiii,"aw",@nobits
	.sectionflags	@""
	.align	16
	.zero		1024


//--------------------- .nv.shared._Z28euclidean_strategy5_templateILi32EEvPKfS1_Pfiii --------------------------
	.section	.nv.shared._Z28euclidean_strategy5_templateILi32EEvPKfS1_Pfiii,"aw",@nobits
	.sectionflags	@""
	.align	16
	.zero		1024


//--------------------- .nv.constant0._Z28euclidean_strategy5_templateILi1024EEvPKfS1_Pfiii --------------------------
	.section	.nv.constant0._Z28euclidean_strategy5_templateILi1024EEvPKfS1_Pfiii,"a",@progbits
	.sectionflags	@""
	.align	4
.nv.constant0._Z28euclidean_strategy5_templateILi1024EEvPKfS1_Pfiii:
	.zero		932


//--------------------- .nv.constant0._Z28euclidean_strategy5_templateILi512EEvPKfS1_Pfiii --------------------------
	.section	.nv.constant0._Z28euclidean_strategy5_templateILi512EEvPKfS1_Pfiii,"a",@progbits
	.sectionflags	@""
	.align	4
.nv.constant0._Z28euclidean_strategy5_templateILi512EEvPKfS1_Pfiii:
	.zero		932


//--------------------- .nv.constant0._Z28euclidean_strategy5_templateILi256EEvPKfS1_Pfiii --------------------------
	.section	.nv.constant0._Z28euclidean_strategy5_templateILi256EEvPKfS1_Pfiii,"a",@progbits
	.sectionflags	@""
	.align	4
.nv.constant0._Z28euclidean_strategy5_templateILi256EEvPKfS1_Pfiii:
	.zero		932


//--------------------- .nv.constant0._Z28euclidean_strategy5_templateILi128EEvPKfS1_Pfiii --------------------------
	.section	.nv.constant0._Z28euclidean_strategy5_templateILi128EEvPKfS1_Pfiii,"a",@progbits
	.sectionflags	@""
	.align	4
.nv.constant0._Z28euclidean_strategy5_templateILi128EEvPKfS1_Pfiii:
	.zero		932


//--------------------- .nv.constant0._Z28euclidean_strategy5_templateILi64EEvPKfS1_Pfiii --------------------------
	.section	.nv.constant0._Z28euclidean_strategy5_templateILi64EEvPKfS1_Pfiii,"a",@progbits
	.sectionflags	@""
	.align	4
.nv.constant0._Z28euclidean_strategy5_templateILi64EEvPKfS1_Pfiii:
	.zero		932


//--------------------- .nv.constant0._Z28euclidean_strategy5_templateILi32EEvPKfS1_Pfiii --------------------------
	.section	.nv.constant0._Z28euclidean_strategy5_templateILi32EEvPKfS1_Pfiii,"a",@progbits
	.sectionflags	@""
	.align	4
.nv.constant0._Z28euclidean_strategy5_templateILi32EEvPKfS1_Pfiii:
	.zero		932


//--------------------- SYMBOLS --------------------------

	.type		.nv.reservedSmem.offset0,@object
	.size		.nv.reservedSmem.offset0,0x4
	.type		.nv.reservedSmem.cap,@object
	.size		.nv.reservedSmem.cap,0x4
